	.target	sm_90

	.elftype	@"ET_EXEC"


//--------------------- .note.nv.tkinfo           --------------------------
	.section	.note.nv.tkinfo,"",@"SHT_NOTE"
	.sectionflags	@"SHF_NOTE_NV_TKINFO"
	.tkinfo
        /*0018*/ 	.word	0x00000002
        /*0030*/ 	.string	""
        /*0030*/ 	.string	"ptxas"
        /*0030*/ 	.string	"Cuda compilation tools, release 13.0, V13.0.88"
        /*0030*/ 	.string	"Build cuda_13.0.r13.0/compiler.36424714_0"
        /*0030*/ 	.string	"-arch sm_90 -m 64 "



//--------------------- .note.nv.cuinfo           --------------------------
	.section	.note.nv.cuinfo,"",@"SHT_NOTE"
	.sectionflags	@"SHF_NOTE_NV_CUINFO"
        /*0018*/ 	.short	0x0002
        /*001a*/ 	.short	0x005a
        /*001c*/ 	.short	0x0082
	.zero		2


//--------------------- .nv.info                  --------------------------
	.section	.nv.info,"",@"SHT_CUDA_INFO"
	.align	4


	//----- nvinfo : EIATTR_REGCOUNT
	.align		4
        /*0000*/ 	.byte	0x04, 0x2f
        /*0002*/ 	.short	(.L_29 - .L_28)
	.align		4
.L_28:
        /*0004*/ 	.word	index@(_Z25multi_tensor_apply_kernelI18TensorListMetadataILi3EE15NovoGradFunctorIdEJfffffff12momentMode_tfPfEEvlPViT_T0_DpT1_)
        /*0008*/ 	.word	0x00000030


	//----- nvinfo : EIATTR_FRAME_SIZE
	.align		4
.L_29:
        /*000c*/ 	.byte	0x04, 0x11
        /*000e*/ 	.short	(.L_31 - .L_30)
	.align		4
.L_30:
        /*0010*/ 	.word	index@(_Z25multi_tensor_apply_kernelI18TensorListMetadataILi3EE15NovoGradFunctorIdEJfffffff12momentMode_tfPfEEvlPViT_T0_DpT1_)
        /*0014*/ 	.word	0x00000000


	//----- nvinfo : EIATTR_REGCOUNT
	.align		4
.L_31:
        /*0018*/ 	.byte	0x04, 0x2f
        /*001a*/ 	.short	(.L_33 - .L_32)
	.align		4
.L_32:
        /*001c*/ 	.word	index@(_Z25multi_tensor_apply_kernelI18TensorListMetadataILi3EE15NovoGradFunctorIfEJfffffff12momentMode_tfPfEEvlPViT_T0_DpT1_)
        /*0020*/ 	.word	0x00000026


	//----- nvinfo : EIATTR_FRAME_SIZE
	.align		4
.L_33:
        /*0024*/ 	.byte	0x04, 0x11
        /*0026*/ 	.short	(.L_35 - .L_34)
	.align		4
.L_34:
        /*0028*/ 	.word	index@(_Z25multi_tensor_apply_kernelI18TensorListMetadataILi3EE15NovoGradFunctorIfEJfffffff12momentMode_tfPfEEvlPViT_T0_DpT1_)
        /*002c*/ 	.word	0x00000000


	//----- nvinfo : EIATTR_REGCOUNT
	.align		4
.L_35:
        /*0030*/ 	.byte	0x04, 0x2f
        /*0032*/ 	.short	(.L_37 - .L_36)
	.align		4
.L_36:
        /*0034*/ 	.word	index@(_Z25multi_tensor_apply_kernelI18TensorListMetadataILi3EE15NovoGradFunctorIN3c104HalfEEJfffffff12momentMode_tfPfEEvlPViT_T0_DpT1_)
        /*0038*/ 	.word	0x00000026


	//----- nvinfo : EIATTR_FRAME_SIZE
	.align		4
.L_37:
        /*003c*/ 	.byte	0x04, 0x11
        /*003e*/ 	.short	(.L_39 - .L_38)
	.align		4
.L_38:
        /*0040*/ 	.word	index@(_Z25multi_tensor_apply_kernelI18TensorListMetadataILi3EE15NovoGradFunctorIN3c104HalfEEJfffffff12momentMode_tfPfEEvlPViT_T0_DpT1_)
        /*0044*/ 	.word	0x00000000


	//----- nvinfo : EIATTR_MIN_STACK_SIZE
	.align		4
.L_39:
        /*0048*/ 	.byte	0x04, 0x12
        /*004a*/ 	.short	(.L_41 - .L_40)
	.align		4
.L_40:
        /*004c*/ 	.word	index@(_Z25multi_tensor_apply_kernelI18TensorListMetadataILi3EE15NovoGradFunctorIN3c104HalfEEJfffffff12momentMode_tfPfEEvlPViT_T0_DpT1_)
        /*0050*/ 	.word	0x00000000


	//----- nvinfo : EIATTR_MIN_STACK_SIZE
	.align		4
.L_41:
        /*0054*/ 	.byte	0x04, 0x12
        /*0056*/ 	.short	(.L_43 - .L_42)
	.align		4
.L_42:
        /*0058*/ 	.word	index@(_Z25multi_tensor_apply_kernelI18TensorListMetadataILi3EE15NovoGradFunctorIfEJfffffff12momentMode_tfPfEEvlPViT_T0_DpT1_)
        /*005c*/ 	.word	0x00000000


	//----- nvinfo : EIATTR_MIN_STACK_SIZE
	.align		4
.L_43:
        /*0060*/ 	.byte	0x04, 0x12
        /*0062*/ 	.short	(.L_45 - .L_44)
	.align		4
.L_44:
        /*0064*/ 	.word	index@(_Z25multi_tensor_apply_kernelI18TensorListMetadataILi3EE15NovoGradFunctorIdEJfffffff12momentMode_tfPfEEvlPViT_T0_DpT1_)
        /*0068*/ 	.word	0x00000000
.L_45:


//--------------------- .nv.compat                --------------------------
	.section	.nv.compat,"",@"SHT_CUDA_COMPAT_INFO"
	.align	4
        /*0000*/ 	.byte	0x02, 0x09, 0x00, 0x00, 0x02, 0x02, 0x01, 0x00, 0x02, 0x05, 0x05, 0x00, 0x03, 0x07, 0x01, 0x01
        /*0010*/ 	.byte	0x02, 0x03, 0x00, 0x00, 0x02, 0x06, 0x01, 0x00, 0x04, 0x0b, 0x08, 0x00, 0x00, 0x00, 0x00, 0x00
        /*0020*/ 	.byte	0x00, 0x00, 0x00, 0x00


//--------------------- .nv.info._Z25multi_tensor_apply_kernelI18TensorListMetadataILi3EE15NovoGradFunctorIN3c104HalfEEJfffffff12momentMode_tfPfEEvlPViT_T0_DpT1_ --------------------------
	.section	.nv.info._Z25multi_tensor_apply_kernelI18TensorListMetadataILi3EE15NovoGradFunctorIN3c104HalfEEJfffffff12momentMode_tfPfEEvlPViT_T0_DpT1_,"",@"SHT_CUDA_INFO"
	.sectionflags	@""
	.align	4


	//----- nvinfo : EIATTR_CUDA_API_VERSION
	.align		4
        /*0000*/ 	.byte	0x04, 0x37
        /*0002*/ 	.short	(.L_47 - .L_46)
.L_46:
        /*0004*/ 	.word	0x00000082


	//----- nvinfo : EIATTR_KPARAM_INFO
	.align		4
.L_47:
        /*0008*/ 	.byte	0x04, 0x17
        /*000a*/ 	.short	(.L_49 - .L_48)
.L_48:
        /*000c*/ 	.word	0x00000000
        /*0010*/ 	.short	0x000d
        /*0012*/ 	.short	0x0c80
        /*0014*/ 	.byte	0x00, 0xf0, 0x21, 0x00


	//----- nvinfo : EIATTR_KPARAM_INFO
	.align		4
.L_49:
        /*0018*/ 	.byte	0x04, 0x17
        /*001a*/ 	.short	(.L_51 - .L_50)
.L_50:
        /*001c*/ 	.word	0x00000000
        /*0020*/ 	.short	0x000c
        /*0022*/ 	.short	0x0c7c
        /*0024*/ 	.byte	0x00, 0xf0, 0x11, 0x00


	//----- nvinfo : EIATTR_KPARAM_INFO
	.align		4
.L_51:
        /*0028*/ 	.byte	0x04, 0x17
        /*002a*/ 	.short	(.L_53 - .L_52)
.L_52:
        /*002c*/ 	.word	0x00000000
        /*0030*/ 	.short	0x000b
        /*0032*/ 	.short	0x0c78
        /*0034*/ 	.byte	0x00, 0xf0, 0x11, 0x00


	//----- nvinfo : EIATTR_KPARAM_INFO
	.align		4
.L_53:
        /*0038*/ 	.byte	0x04, 0x17
        /*003a*/ 	.short	(.L_55 - .L_54)
.L_54:
        /*003c*/ 	.word	0x00000000
        /*0040*/ 	.short	0x000a
        /*0042*/ 	.short	0x0c74
        /*0044*/ 	.byte	0x00, 0xf0, 0x11, 0x00


	//----- nvinfo : EIATTR_KPARAM_INFO
	.align		4
.L_55:
        /*0048*/ 	.byte	0x04, 0x17
        /*004a*/ 	.short	(.L_57 - .L_56)
.L_56:
        /*004c*/ 	.word	0x00000000
        /*0050*/ 	.short	0x0009
        /*0052*/ 	.short	0x0c70
        /*0054*/ 	.byte	0x00, 0xf0, 0x11, 0x00


	//----- nvinfo : EIATTR_KPARAM_INFO
	.align		4
.L_57:
        /*0058*/ 	.byte	0x04, 0x17
        /*005a*/ 	.short	(.L_59 - .L_58)
.L_58:
        /*005c*/ 	.word	0x00000000
        /*0060*/ 	.short	0x0008
        /*0062*/ 	.short	0x0c6c
        /*0064*/ 	.byte	0x00, 0xf0, 0x11, 0x00


	//----- nvinfo : EIATTR_KPARAM_INFO
	.align		4
.L_59:
        /*0068*/ 	.byte	0x04, 0x17
        /*006a*/ 	.short	(.L_61 - .L_60)
.L_60:
        /*006c*/ 	.word	0x00000000
        /*0070*/ 	.short	0x0007
        /*0072*/ 	.short	0x0c68
        /*0074*/ 	.byte	0x00, 0xf0, 0x11, 0x00


	//----- nvinfo : EIATTR_KPARAM_INFO
	.align		4
.L_61:
        /*0078*/ 	.byte	0x04, 0x17
        /*007a*/ 	.short	(.L_63 - .L_62)
.L_62:
        /*007c*/ 	.word	0x00000000
        /*0080*/ 	.short	0x0006
        /*0082*/ 	.short	0x0c64
        /*0084*/ 	.byte	0x00, 0xf0, 0x11, 0x00


	//----- nvinfo : EIATTR_KPARAM_INFO
	.align		4
.L_63:
        /*0088*/ 	.byte	0x04, 0x17
        /*008a*/ 	.short	(.L_65 - .L_64)
.L_64:
        /*008c*/ 	.word	0x00000000
        /*0090*/ 	.short	0x0005
        /*0092*/ 	.short	0x0c60
        /*0094*/ 	.byte	0x00, 0xf0, 0x11, 0x00


	//----- nvinfo : EIATTR_KPARAM_INFO
	.align		4
.L_65:
        /*0098*/ 	.byte	0x04, 0x17
        /*009a*/ 	.short	(.L_67 - .L_66)
.L_66:
        /*009c*/ 	.word	0x00000000
        /*00a0*/ 	.short	0x0004
        /*00a2*/ 	.short	0x0c5c
        /*00a4*/ 	.byte	0x00, 0xf0, 0x11, 0x00


	//----- nvinfo : EIATTR_KPARAM_INFO
	.align		4
.L_67:
        /*00a8*/ 	.byte	0x04, 0x17
        /*00aa*/ 	.short	(.L_69 - .L_68)
.L_68:
        /*00ac*/ 	.word	0x00000000
        /*00b0*/ 	.short	0x0003
        /*00b2*/ 	.short	0x0c58
        /*00b4*/ 	.byte	0x00, 0xf0, 0x05, 0x00


	//----- nvinfo : EIATTR_KPARAM_INFO
	.align		4
.L_69:
        /*00b8*/ 	.byte	0x04, 0x17
        /*00ba*/ 	.short	(.L_71 - .L_70)
.L_70:
        /*00bc*/ 	.word	0x00000000
        /*00c0*/ 	.short	0x0002
        /*00c2*/ 	.short	0x0010
        /*00c4*/ 	.byte	0x00, 0xf0, 0x21, 0x31


	//----- nvinfo : EIATTR_KPARAM_INFO
	.align		4
.L_71:
        /*00c8*/ 	.byte	0x04, 0x17
        /*00ca*/ 	.short	(.L_73 - .L_72)
.L_72:
        /*00cc*/ 	.word	0x00000000
        /*00d0*/ 	.short	0x0001
        /*00d2*/ 	.short	0x0008
        /*00d4*/ 	.byte	0x00, 0xf0, 0x21, 0x00


	//----- nvinfo : EIATTR_KPARAM_INFO
	.align		4
.L_73:
        /*00d8*/ 	.byte	0x04, 0x17
        /*00da*/ 	.short	(.L_75 - .L_74)
.L_74:
        /*00dc*/ 	.word	0x00000000
        /*00e0*/ 	.short	0x0000
        /*00e2*/ 	.short	0x0000
        /*00e4*/ 	.byte	0x00, 0xf0, 0x21, 0x00


	//----- nvinfo : EIATTR_SPARSE_MMA_MASK
	.align		4
.L_75:
        /*00e8*/ 	.byte	0x03, 0x50
        /*00ea*/ 	.short	0x0000


	//----- nvinfo : EIATTR_MAXREG_COUNT
	.align		4
        /*00ec*/ 	.byte	0x03, 0x1b
        /*00ee*/ 	.short	0x00ff


	//----- nvinfo : EIATTR_MERCURY_ISA_VERSION
	.align		4
        /*00f0*/ 	.byte	0x03, 0x5f
        /*00f2*/ 	.short	0x0101


	//----- nvinfo : EIATTR_EXIT_INSTR_OFFSETS
	.align		4
        /*00f4*/ 	.byte	0x04, 0x1c
        /*00f6*/ 	.short	(.L_77 - .L_76)


	//   ....[0]....
.L_76:
        /*00f8*/ 	.word	0x00000120


	//   ....[1]....
        /*00fc*/ 	.word	0x00000c70


	//----- nvinfo : EIATTR_CBANK_PARAM_SIZE
	.align		4
.L_77:
        /*0100*/ 	.byte	0x03, 0x19
        /*0102*/ 	.short	0x0c88


	//----- nvinfo : EIATTR_PARAM_CBANK
	.align		4
        /*0104*/ 	.byte	0x04, 0x0a
        /*0106*/ 	.short	(.L_79 - .L_78)
	.align		4
.L_78:
        /*0108*/ 	.word	index@(.nv.constant0._Z25multi_tensor_apply_kernelI18TensorListMetadataILi3EE15NovoGradFunctorIN3c104HalfEEJfffffff12momentMode_tfPfEEvlPViT_T0_DpT1_)
        /*010c*/ 	.short	0x0210
        /*010e*/ 	.short	0x0c88


	//----- nvinfo : EIATTR_SW_WAR
	.align		4
.L_79:
        /*0110*/ 	.byte	0x04, 0x36
        /*0112*/ 	.short	(.L_81 - .L_80)
.L_80:
        /*0114*/ 	.word	0x00000008
.L_81:


//--------------------- .nv.info._Z25multi_tensor_apply_kernelI18TensorListMetadataILi3EE15NovoGradFunctorIfEJfffffff12momentMode_tfPfEEvlPViT_T0_DpT1_ --------------------------
	.section	.nv.info._Z25multi_tensor_apply_kernelI18TensorListMetadataILi3EE15NovoGradFunctorIfEJfffffff12momentMode_tfPfEEvlPViT_T0_DpT1_,"",@"SHT_CUDA_INFO"
	.sectionflags	@""
	.align	4


	//----- nvinfo : EIATTR_CUDA_API_VERSION
	.align		4
        /*0000*/ 	.byte	0x04, 0x37
        /*0002*/ 	.short	(.L_83 - .L_82)
.L_82:
        /*0004*/ 	.word	0x00000082


	//----- nvinfo : EIATTR_KPARAM_INFO
	.align		4
.L_83:
        /*0008*/ 	.byte	0x04, 0x17
        /*000a*/ 	.short	(.L_85 - .L_84)
.L_84:
        /*000c*/ 	.word	0x00000000
        /*0010*/ 	.short	0x000d
        /*0012*/ 	.short	0x0c80
        /*0014*/ 	.byte	0x00, 0xf0, 0x21, 0x00


	//----- nvinfo : EIATTR_KPARAM_INFO
	.align		4
.L_85:
        /*0018*/ 	.byte	0x04, 0x17
        /*001a*/ 	.short	(.L_87 - .L_86)
.L_86:
        /*001c*/ 	.word	0x00000000
        /*0020*/ 	.short	0x000c
        /*0022*/ 	.short	0x0c7c
        /*0024*/ 	.byte	0x00, 0xf0, 0x11, 0x00


	//----- nvinfo : EIATTR_KPARAM_INFO
	.align		4
.L_87:
        /*0028*/ 	.byte	0x04, 0x17
        /*002a*/ 	.short	(.L_89 - .L_88)
.L_88:
        /*002c*/ 	.word	0x00000000
        /*0030*/ 	.short	0x000b
        /*0032*/ 	.short	0x0c78
        /*0034*/ 	.byte	0x00, 0xf0, 0x11, 0x00


	//----- nvinfo : EIATTR_KPARAM_INFO
	.align		4
.L_89:
        /*0038*/ 	.byte	0x04, 0x17
        /*003a*/ 	.short	(.L_91 - .L_90)
.L_90:
        /*003c*/ 	.word	0x00000000
        /*0040*/ 	.short	0x000a
        /*0042*/ 	.short	0x0c74
        /*0044*/ 	.byte	0x00, 0xf0, 0x11, 0x00


	//----- nvinfo : EIATTR_KPARAM_INFO
	.align		4
.L_91:
        /*0048*/ 	.byte	0x04, 0x17
        /*004a*/ 	.short	(.L_93 - .L_92)
.L_92:
        /*004c*/ 	.word	0x00000000
        /*0050*/ 	.short	0x0009
        /*0052*/ 	.short	0x0c70
        /*0054*/ 	.byte	0x00, 0xf0, 0x11, 0x00


	//----- nvinfo : EIATTR_KPARAM_INFO
	.align		4
.L_93:
        /*0058*/ 	.byte	0x04, 0x17
        /*005a*/ 	.short	(.L_95 - .L_94)
.L_94:
        /*005c*/ 	.word	0x00000000
        /*0060*/ 	.short	0x0008
        /*0062*/ 	.short	0x0c6c
        /*0064*/ 	.byte	0x00, 0xf0, 0x11, 0x00


	//----- nvinfo : EIATTR_KPARAM_INFO
	.align		4
.L_95:
        /*0068*/ 	.byte	0x04, 0x17
        /*006a*/ 	.short	(.L_97 - .L_96)
.L_96:
        /*006c*/ 	.word	0x00000000
        /*0070*/ 	.short	0x0007
        /*0072*/ 	.short	0x0c68
        /*0074*/ 	.byte	0x00, 0xf0, 0x11, 0x00


	//----- nvinfo : EIATTR_KPARAM_INFO
	.align		4
.L_97:
        /*0078*/ 	.byte	0x04, 0x17
        /*007a*/ 	.short	(.L_99 - .L_98)
.L_98:
        /*007c*/ 	.word	0x00000000
        /*0080*/ 	.short	0x0006
        /*0082*/ 	.short	0x0c64
        /*0084*/ 	.byte	0x00, 0xf0, 0x11, 0x00


	//----- nvinfo : EIATTR_KPARAM_INFO
	.align		4
.L_99:
        /*0088*/ 	.byte	0x04, 0x17
        /*008a*/ 	.short	(.L_101 - .L_100)
.L_100:
        /*008c*/ 	.word	0x00000000
        /*0090*/ 	.short	0x0005
        /*0092*/ 	.short	0x0c60
        /*0094*/ 	.byte	0x00, 0xf0, 0x11, 0x00


	//----- nvinfo : EIATTR_KPARAM_INFO
	.align		4
.L_101:
        /*0098*/ 	.byte	0x04, 0x17
        /*009a*/ 	.short	(.L_103 - .L_102)
.L_102:
        /*009c*/ 	.word	0x00000000
        /*00a0*/ 	.short	0x0004
        /*00a2*/ 	.short	0x0c5c
        /*00a4*/ 	.byte	0x00, 0xf0, 0x11, 0x00


	//----- nvinfo : EIATTR_KPARAM_INFO
	.align		4
.L_103:
        /*00a8*/ 	.byte	0x04, 0x17
        /*00aa*/ 	.short	(.L_105 - .L_104)
.L_104:
        /*00ac*/ 	.word	0x00000000
        /*00b0*/ 	.short	0x0003
        /*00b2*/ 	.short	0x0c58
        /*00b4*/ 	.byte	0x00, 0xf0, 0x05, 0x00


	//----- nvinfo : EIATTR_KPARAM_INFO
	.align		4
.L_105:
        /*00b8*/ 	.byte	0x04, 0x17
        /*00ba*/ 	.short	(.L_107 - .L_106)
.L_106:
        /*00bc*/ 	.word	0x00000000
        /*00c0*/ 	.short	0x0002
        /*00c2*/ 	.short	0x0010
        /*00c4*/ 	.byte	0x00, 0xf0, 0x21, 0x31


	//----- nvinfo : EIATTR_KPARAM_INFO
	.align		4
.L_107:
        /*00c8*/ 	.byte	0x04, 0x17
        /*00ca*/ 	.short	(.L_109 - .L_108)
.L_108:
        /*00cc*/ 	.word	0x00000000
        /*00d0*/ 	.short	0x0001
        /*00d2*/ 	.short	0x0008
        /*00d4*/ 	.byte	0x00, 0xf0, 0x21, 0x00


	//----- nvinfo : EIATTR_KPARAM_INFO
	.align		4
.L_109:
        /*00d8*/ 	.byte	0x04, 0x17
        /*00da*/ 	.short	(.L_111 - .L_110)
.L_110:
        /*00dc*/ 	.word	0x00000000
        /*00e0*/ 	.short	0x0000
        /*00e2*/ 	.short	0x0000
        /*00e4*/ 	.byte	0x00, 0xf0, 0x21, 0x00


	//----- nvinfo : EIATTR_SPARSE_MMA_MASK
	.align		4
.L_111:
        /*00e8*/ 	.byte	0x03, 0x50
        /*00ea*/ 	.short	0x0000


	//----- nvinfo : EIATTR_MAXREG_COUNT
	.align		4
        /*00ec*/ 	.byte	0x03, 0x1b
        /*00ee*/ 	.short	0x00ff


	//----- nvinfo : EIATTR_MERCURY_ISA_VERSION
	.align		4
        /*00f0*/ 	.byte	0x03, 0x5f
        /*00f2*/ 	.short	0x0101


	//----- nvinfo : EIATTR_EXIT_INSTR_OFFSETS
	.align		4
        /*00f4*/ 	.byte	0x04, 0x1c
        /*00f6*/ 	.short	(.L_113 - .L_112)


	//   ....[0]....
.L_112:
        /*00f8*/ 	.word	0x00000120


	//   ....[1]....
        /*00fc*/ 	.word	0x00000ae0


	//----- nvinfo : EIATTR_CBANK_PARAM_SIZE
	.align		4
.L_113:
        /*0100*/ 	.byte	0x03, 0x19
        /*0102*/ 	.short	0x0c88


	//----- nvinfo : EIATTR_PARAM_CBANK
	.align		4
        /*0104*/ 	.byte	0x04, 0x0a
        /*0106*/ 	.short	(.L_115 - .L_114)
	.align		4
.L_114:
        /*0108*/ 	.word	index@(.nv.constant0._Z25multi_tensor_apply_kernelI18TensorListMetadataILi3EE15NovoGradFunctorIfEJfffffff12momentMode_tfPfEEvlPViT_T0_DpT1_)
        /*010c*/ 	.short	0x0210
        /*010e*/ 	.short	0x0c88


	//----- nvinfo : EIATTR_SW_WAR
	.align		4
.L_115:
        /*0110*/ 	.byte	0x04, 0x36
        /*0112*/ 	.short	(.L_117 - .L_116)
.L_116:
        /*0114*/ 	.word	0x00000008
.L_117:


//--------------------- .nv.info._Z25multi_tensor_apply_kernelI18TensorListMetadataILi3EE15NovoGradFunctorIdEJfffffff12momentMode_tfPfEEvlPViT_T0_DpT1_ --------------------------
	.section	.nv.info._Z25multi_tensor_apply_kernelI18TensorListMetadataILi3EE15NovoGradFunctorIdEJfffffff12momentMode_tfPfEEvlPViT_T0_DpT1_,"",@"SHT_CUDA_INFO"
	.sectionflags	@""
	.align	4


	//----- nvinfo : EIATTR_CUDA_API_VERSION
	.align		4
        /*0000*/ 	.byte	0x04, 0x37
        /*0002*/ 	.short	(.L_119 - .L_118)
.L_118:
        /*0004*/ 	.word	0x00000082


	//----- nvinfo : EIATTR_KPARAM_INFO
	.align		4
.L_119:
        /*0008*/ 	.byte	0x04, 0x17
        /*000a*/ 	.short	(.L_121 - .L_120)
.L_120:
        /*000c*/ 	.word	0x00000000
        /*0010*/ 	.short	0x000d
        /*0012*/ 	.short	0x0c80
        /*0014*/ 	.byte	0x00, 0xf0, 0x21, 0x00


	//----- nvinfo : EIATTR_KPARAM_INFO
	.align		4
.L_121:
        /*0018*/ 	.byte	0x04, 0x17
        /*001a*/ 	.short	(.L_123 - .L_122)
.L_122:
        /*001c*/ 	.word	0x00000000
        /*0020*/ 	.short	0x000c
        /*0022*/ 	.short	0x0c7c
        /*0024*/ 	.byte	0x00, 0xf0, 0x11, 0x00


	//----- nvinfo : EIATTR_KPARAM_INFO
	.align		4
.L_123:
        /*0028*/ 	.byte	0x04, 0x17
        /*002a*/ 	.short	(.L_125 - .L_124)
.L_124:
        /*002c*/ 	.word	0x00000000
        /*0030*/ 	.short	0x000b
        /*0032*/ 	.short	0x0c78
        /*0034*/ 	.byte	0x00, 0xf0, 0x11, 0x00


	//----- nvinfo : EIATTR_KPARAM_INFO
	.align		4
.L_125:
        /*0038*/ 	.byte	0x04, 0x17
        /*003a*/ 	.short	(.L_127 - .L_126)
.L_126:
        /*003c*/ 	.word	0x00000000
        /*0040*/ 	.short	0x000a
        /*0042*/ 	.short	0x0c74
        /*0044*/ 	.byte	0x00, 0xf0, 0x11, 0x00


	//----- nvinfo : EIATTR_KPARAM_INFO
	.align		4
.L_127:
        /*0048*/ 	.byte	0x04, 0x17
        /*004a*/ 	.short	(.L_129 - .L_128)
.L_128:
        /*004c*/ 	.word	0x00000000
        /*0050*/ 	.short	0x0009
        /*0052*/ 	.short	0x0c70
        /*0054*/ 	.byte	0x00, 0xf0, 0x11, 0x00


	//----- nvinfo : EIATTR_KPARAM_INFO
	.align		4
.L_129:
        /*0058*/ 	.byte	0x04, 0x17
        /*005a*/ 	.short	(.L_131 - .L_130)
.L_130:
        /*005c*/ 	.word	0x00000000
        /*0060*/ 	.short	0x0008
        /*0062*/ 	.short	0x0c6c
        /*0064*/ 	.byte	0x00, 0xf0, 0x11, 0x00


	//----- nvinfo : EIATTR_KPARAM_INFO
	.align		4
.L_131:
        /*0068*/ 	.byte	0x04, 0x17
        /*006a*/ 	.short	(.L_133 - .L_132)
.L_132:
        /*006c*/ 	.word	0x00000000
        /*0070*/ 	.short	0x0007
        /*0072*/ 	.short	0x0c68
        /*0074*/ 	.byte	0x00, 0xf0, 0x11, 0x00


	//----- nvinfo : EIATTR_KPARAM_INFO
	.align		4
.L_133:
        /*0078*/ 	.byte	0x04, 0x17
        /*007a*/ 	.short	(.L_135 - .L_134)
.L_134:
        /*007c*/ 	.word	0x00000000
        /*0080*/ 	.short	0x0006
        /*0082*/ 	.short	0x0c64
        /*0084*/ 	.byte	0x00, 0xf0, 0x11, 0x00


	//----- nvinfo : EIATTR_KPARAM_INFO
	.align		4
.L_135:
        /*0088*/ 	.byte	0x04, 0x17
        /*008a*/ 	.short	(.L_137 - .L_136)
.L_136:
        /*008c*/ 	.word	0x00000000
        /*0090*/ 	.short	0x0005
        /*0092*/ 	.short	0x0c60
        /*0094*/ 	.byte	0x00, 0xf0, 0x11, 0x00


	//----- nvinfo : EIATTR_KPARAM_INFO
	.align		4
.L_137:
        /*0098*/ 	.byte	0x04, 0x17
        /*009a*/ 	.short	(.L_139 - .L_138)
.L_138:
        /*009c*/ 	.word	0x00000000
        /*00a0*/ 	.short	0x0004
        /*00a2*/ 	.short	0x0c5c
        /*00a4*/ 	.byte	0x00, 0xf0, 0x11, 0x00


	//----- nvinfo : EIATTR_KPARAM_INFO
	.align		4
.L_139:
        /*00a8*/ 	.byte	0x04, 0x17
        /*00aa*/ 	.short	(.L_141 - .L_140)
.L_140:
        /*00ac*/ 	.word	0x00000000
        /*00b0*/ 	.short	0x0003
        /*00b2*/ 	.short	0x0c58
        /*00b4*/ 	.byte	0x00, 0xf0, 0x05, 0x00


	//----- nvinfo : EIATTR_KPARAM_INFO
	.align		4
.L_141:
        /*00b8*/ 	.byte	0x04, 0x17
        /*00ba*/ 	.short	(.L_143 - .L_142)
.L_142:
        /*00bc*/ 	.word	0x00000000
        /*00c0*/ 	.short	0x0002
        /*00c2*/ 	.short	0x0010
        /*00c4*/ 	.byte	0x00, 0xf0, 0x21, 0x31


	//----- nvinfo : EIATTR_KPARAM_INFO
	.align		4
.L_143:
        /*00c8*/ 	.byte	0x04, 0x17
        /*00ca*/ 	.short	(.L_145 - .L_144)
.L_144:
        /*00cc*/ 	.word	0x00000000
        /*00d0*/ 	.short	0x0001
        /*00d2*/ 	.short	0x0008
        /*00d4*/ 	.byte	0x00, 0xf0, 0x21, 0x00


	//----- nvinfo : EIATTR_KPARAM_INFO
	.align		4
.L_145:
        /*00d8*/ 	.byte	0x04, 0x17
        /*00da*/ 	.short	(.L_147 - .L_146)
.L_146:
        /*00dc*/ 	.word	0x00000000
        /*00e0*/ 	.short	0x0000
        /*00e2*/ 	.short	0x0000
        /*00e4*/ 	.byte	0x00, 0xf0, 0x21, 0x00


	//----- nvinfo : EIATTR_SPARSE_MMA_MASK
	.align		4
.L_147:
        /*00e8*/ 	.byte	0x03, 0x50
        /*00ea*/ 	.short	0x0000


	//----- nvinfo : EIATTR_MAXREG_COUNT
	.align		4
        /*00ec*/ 	.byte	0x03, 0x1b
        /*00ee*/ 	.short	0x00ff


	//----- nvinfo : EIATTR_MERCURY_ISA_VERSION
	.align		4
        /*00f0*/ 	.byte	0x03, 0x5f
        /*00f2*/ 	.short	0x0101


	//----- nvinfo : EIATTR_EXIT_INSTR_OFFSETS
	.align		4
        /*00f4*/ 	.byte	0x04, 0x1c
        /*00f6*/ 	.short	(.L_149 - .L_148)


	//   ....[0]....
.L_148:
        /*00f8*/ 	.word	0x00000110


	//   ....[1]....
        /*00fc*/ 	.word	0x000010f0


	//----- nvinfo : EIATTR_CBANK_PARAM_SIZE
	.align		4
.L_149:
        /*0100*/ 	.byte	0x03, 0x19
        /*0102*/ 	.short	0x0c88


	//----- nvinfo : EIATTR_PARAM_CBANK
	.align		4
        /*0104*/ 	.byte	0x04, 0x0a
        /*0106*/ 	.short	(.L_151 - .L_150)
	.align		4
.L_150:
        /*0108*/ 	.word	index@(.nv.constant0._Z25multi_tensor_apply_kernelI18TensorListMetadataILi3EE15NovoGradFunctorIdEJfffffff12momentMode_tfPfEEvlPViT_T0_DpT1_)
        /*010c*/ 	.short	0x0210
        /*010e*/ 	.short	0x0c88


	//----- nvinfo : EIATTR_SW_WAR
	.align		4
.L_151:
        /*0110*/ 	.byte	0x04, 0x36
        /*0112*/ 	.short	(.L_153 - .L_152)
.L_152:
        /*0114*/ 	.word	0x00000008
.L_153:


//--------------------- .nv.callgraph             --------------------------
	.section	.nv.callgraph,"",@"SHT_CUDA_CALLGRAPH"
	.align	4
	.sectionentsize	8
	.align		4
        /*0000*/ 	.word	0x00000000
	.align		4
        /*0004*/ 	.word	0xffffffff
	.align		4
        /*0008*/ 	.word	0x00000000
	.align		4
        /*000c*/ 	.word	0xfffffffe
	.align		4
        /*0010*/ 	.word	0x00000000
	.align		4
        /*0014*/ 	.word	0xfffffffd
	.align		4
        /*0018*/ 	.word	0x00000000
	.align		4
        /*001c*/ 	.word	0xfffffffc


//--------------------- .nv.constant4             --------------------------
	.section	.nv.constant4,"a",@progbits
	.align	8
	.align		8
.nv.constant4:
        /*0000*/ 	.dword	_ZN55_INTERNAL_56f59b4e_24_multi_tensor_novograd_cu_9c9230b34cuda3std3__45__cpo5beginE
	.align		8
        /*0008*/ 	.dword	_ZN55_INTERNAL_56f59b4e_24_multi_tensor_novograd_cu_9c9230b34cuda3std3__45__cpo3endE
	.align		8
        /*0010*/ 	.dword	_ZN55_INTERNAL_56f59b4e_24_multi_tensor_novograd_cu_9c9230b34cuda3std3__45__cpo6cbeginE
	.align		8
        /*0018*/ 	.dword	_ZN55_INTERNAL_56f59b4e_24_multi_tensor_novograd_cu_9c9230b34cuda3std3__45__cpo4cendE
	.align		8
        /*0020*/ 	.dword	_ZN55_INTERNAL_56f59b4e_24_multi_tensor_novograd_cu_9c9230b34cuda3std3__45__cpo6rbeginE
	.align		8
        /*0028*/ 	.dword	_ZN55_INTERNAL_56f59b4e_24_multi_tensor_novograd_cu_9c9230b34cuda3std3__45__cpo4rendE
	.align		8
        /*0030*/ 	.dword	_ZN55_INTERNAL_56f59b4e_24_multi_tensor_novograd_cu_9c9230b34cuda3std3__45__cpo7crbeginE
	.align		8
        /*0038*/ 	.dword	_ZN55_INTERNAL_56f59b4e_24_multi_tensor_novograd_cu_9c9230b34cuda3std3__45__cpo5crendE
	.align		8
        /*0040*/ 	.dword	_ZN55_INTERNAL_56f59b4e_24_multi_tensor_novograd_cu_9c9230b34cuda3std3__457_GLOBAL__N__56f59b4e_24_multi_tensor_novograd_cu_9c9230b36ignoreE
	.align		8
        /*0048*/ 	.dword	_ZN55_INTERNAL_56f59b4e_24_multi_tensor_novograd_cu_9c9230b34cuda3std3__419piecewise_constructE
	.align		8
        /*0050*/ 	.dword	_ZN55_INTERNAL_56f59b4e_24_multi_tensor_novograd_cu_9c9230b34cuda3std3__48in_placeE
	.align		8
        /*0058*/ 	.dword	_ZN55_INTERNAL_56f59b4e_24_multi_tensor_novograd_cu_9c9230b34cuda3std3__420unreachable_sentinelE
	.align		8
        /*0060*/ 	.dword	_ZN55_INTERNAL_56f59b4e_24_multi_tensor_novograd_cu_9c9230b34cuda3std6ranges3__45__cpo4swapE
	.align		8
        /*0068*/ 	.dword	_ZN55_INTERNAL_56f59b4e_24_multi_tensor_novograd_cu_9c9230b34cuda3std6ranges3__45__cpo9iter_moveE
	.align		8
        /*0070*/ 	.dword	_ZN55_INTERNAL_56f59b4e_24_multi_tensor_novograd_cu_9c9230b34cuda3std6ranges3__45__cpo5beginE
	.align		8
        /*0078*/ 	.dword	_ZN55_INTERNAL_56f59b4e_24_multi_tensor_novograd_cu_9c9230b34cuda3std6ranges3__45__cpo3endE
	.align		8
        /*0080*/ 	.dword	_ZN55_INTERNAL_56f59b4e_24_multi_tensor_novograd_cu_9c9230b34cuda3std6ranges3__45__cpo6cbeginE
	.align		8
        /*0088*/ 	.dword	_ZN55_INTERNAL_56f59b4e_24_multi_tensor_novograd_cu_9c9230b34cuda3std6ranges3__45__cpo4cendE
	.align		8
        /*0090*/ 	.dword	_ZN55_INTERNAL_56f59b4e_24_multi_tensor_novograd_cu_9c9230b34cuda3std6ranges3__45__cpo7advanceE
	.align		8
        /*0098*/ 	.dword	_ZN55_INTERNAL_56f59b4e_24_multi_tensor_novograd_cu_9c9230b34cuda3std6ranges3__45__cpo9iter_swapE
	.align		8
        /*00a0*/ 	.dword	_ZN55_INTERNAL_56f59b4e_24_multi_tensor_novograd_cu_9c9230b34cuda3std6ranges3__45__cpo4nextE
	.align		8
        /*00a8*/ 	.dword	_ZN55_INTERNAL_56f59b4e_24_multi_tensor_novograd_cu_9c9230b34cuda3std6ranges3__45__cpo4prevE
	.align		8
        /*00b0*/ 	.dword	_ZN55_INTERNAL_56f59b4e_24_multi_tensor_novograd_cu_9c9230b34cuda3std6ranges3__45__cpo4dataE
	.align		8
        /*00b8*/ 	.dword	_ZN55_INTERNAL_56f59b4e_24_multi_tensor_novograd_cu_9c9230b34cuda3std6ranges3__45__cpo5cdataE
	.align		8
        /*00c0*/ 	.dword	_ZN55_INTERNAL_56f59b4e_24_multi_tensor_novograd_cu_9c9230b34cuda3std6ranges3__45__cpo4sizeE
	.align		8
        /*00c8*/ 	.dword	_ZN55_INTERNAL_56f59b4e_24_multi_tensor_novograd_cu_9c9230b34cuda3std6ranges3__45__cpo5ssizeE
	.align		8
        /*00d0*/ 	.dword	_ZN55_INTERNAL_56f59b4e_24_multi_tensor_novograd_cu_9c9230b34cuda3std6ranges3__45__cpo8distanceE
	.align		8
        /*00d8*/ 	.dword	_ZN55_INTERNAL_56f59b4e_24_multi_tensor_novograd_cu_9c9230b36thrust23THRUST_300001_SM_900_NS6system6detail10sequential3seqE


//--------------------- .text._Z25multi_tensor_apply_kernelI18TensorListMetadataILi3EE15NovoGradFunctorIN3c104HalfEEJfffffff12momentMode_tfPfEEvlPViT_T0_DpT1_ --------------------------
	.section	.text._Z25multi_tensor_apply_kernelI18TensorListMetadataILi3EE15NovoGradFunctorIN3c104HalfEEJfffffff12momentMode_tfPfEEvlPViT_T0_DpT1_,"ax",@progbits
	.align	128
        .global         _Z25multi_tensor_apply_kernelI18TensorListMetadataILi3EE15NovoGradFunctorIN3c104HalfEEJfffffff12momentMode_tfPfEEvlPViT_T0_DpT1_
        .type           _Z25multi_tensor_apply_kernelI18TensorListMetadataILi3EE15NovoGradFunctorIN3c104HalfEEJfffffff12momentMode_tfPfEEvlPViT_T0_DpT1_,@function
        .size           _Z25multi_tensor_apply_kernelI18TensorListMetadataILi3EE15NovoGradFunctorIN3c104HalfEEJfffffff12momentMode_tfPfEEvlPViT_T0_DpT1_,(.L_x_12 - _Z25multi_tensor_apply_kernelI18TensorListMetadataILi3EE15NovoGradFunctorIN3c104HalfEEJfffffff12momentMode_tfPfEEvlPViT_T0_DpT1_)
        .other          _Z25multi_tensor_apply_kernelI18TensorListMetadataILi3EE15NovoGradFunctorIN3c104HalfEEJfffffff12momentMode_tfPfEEvlPViT_T0_DpT1_,@"STO_CUDA_ENTRY STV_DEFAULT"
_Z25multi_tensor_apply_kernelI18TensorListMetadataILi3EE15NovoGradFunctorIN3c104HalfEEJfffffff12momentMode_tfPfEEvlPViT_T0_DpT1_:
.text._Z25multi_tensor_apply_kernelI18TensorListMetadataILi3EE15NovoGradFunctorIN3c104HalfEEJfffffff12momentMode_tfPfEEvlPViT_T0_DpT1_:
[----:B------:R-:W-:Y:S08]  /*0000*/  LDC R1, c[0x0][0x28] ;  /* 0x00000a00ff017b82 */ /* 0x000ff00000000800 */
[----:B------:R-:W0:Y:S01]  /*0010*/  S2UR UR4, SR_CTAID.X ;  /* 0x00000000000479c3 */ /* 0x000e220000002500 */
[----:B------:R-:W-:Y:S01]  /*0020*/  UMOV UR6, 0x10 ;  /* 0x0000001000067882 */ /* 0x000fe20000000000 */
[----:B------:R-:W-:-:S02]  /*0030*/  ULDC UR7, c[0x0][0x210] ;  /* 0x0000840000077ab9 */ /* 0x000fc40000000800 */
[----:B------:R-:W-:-:S04]  /*0040*/  UISETP.GE.AND UP0, UPT, UR7, 0x1, UPT ;  /* 0x000000010700788c */ /* 0x000fc8000bf06270 */
[----:B------:R-:W1:Y:S08]  /*0050*/  LDC R5, c[0x0][0xe60] ;  /* 0x00039800ff057b82 */ /* 0x000e700000000800 */
[----:B------:R-:W2:Y:S01]  /*0060*/  LDC.64 R2, c[0x0][0xe90] ;  /* 0x0003a400ff027b82 */ /* 0x000ea20000000a00 */
[----:B0-----:R-:W-:-:S03]  /*0070*/  ULEA UR5, UR4, UR6, 0x2 ;  /* 0x0000000604057291 */ /* 0x001fc6000f8e103f */
[----:B------:R-:W-:Y:S02]  /*0080*/  ULDC.U8 UR4, c[0x0][UR4+0x820] ;  /* 0x0002080004047abb */ /* 0x000fe40008000000 */
[----:B------:R-:W-:Y:S02]  /*0090*/  ULEA UR6, UR4, UR6, 0x3 ;  /* 0x0000000604067291 */ /* 0x000fe4000f8e183f */
[----:B-1----:R-:W-:-:S05]  /*00a0*/  VIADD R5, R5, UR4 ;  /* 0x0000000405057c36 */ /* 0x002fca0008000000 */
[----:B------:R-:W-:Y:S02]  /*00b0*/  ULDC UR5, c[0x0][UR5+0x950] ;  /* 0x0002540005057abb */ /* 0x000fe40008000800 */
[----:B------:R-:W-:Y:S01]  /*00c0*/  UIMAD UR8, UR5, UR7, URZ ;  /* 0x00000007050872a4 */ /* 0x000fe2000f8e023f */
[----:B--2---:R-:W-:Y:S02]  /*00d0*/  IMAD.WIDE R2, R5, 0x4, R2 ;  /* 0x0000000405027825 */ /* 0x004fe400078e0202 */
[----:B------:R-:W-:Y:S02]  /*00e0*/  ULDC UR5, c[0x0][UR6+0x690] ;  /* 0x0001a40006057abb */ /* 0x000fe40008000800 */
[----:B------:R-:W-:-:S04]  /*00f0*/  UIADD3 UR5, UR5, -UR8, URZ ;  /* 0x8000000805057290 */ /* 0x000fc8000fffe03f */
[----:B------:R-:W-:-:S06]  /*0100*/  UISETP.LT.OR UP0, UPT, UR5, 0x1, !UP0 ;  /* 0x000000010500788c */ /* 0x000fcc000c701670 */
[----:B------:R-:W-:-:S13]  /*0110*/  PLOP3.LUT P0, PT, PT, PT, UP0, 0x80, 0x0 ;  /* 0x000000000000781c */ /* 0x000fda0003f0f008 */
[----:B------:R-:W-:Y:S05]  /*0120*/  @P0 EXIT ;  /* 0x000000000000094d */ /* 0x000fea0003800000 */
[----:B------:R-:W-:Y:S01]  /*0130*/  ULDC.64 UR14, c[0x0][0x208] ;  /* 0x00008200000e7ab9 */ /* 0x000fe20000000a00 */
[----:B------:R-:W0:Y:S01]  /*0140*/  S2R R24, SR_TID.X ;  /* 0x0000000000187919 */ /* 0x000e220000002100 */
[----:B------:R-:W-:Y:S01]  /*0150*/  ULDC.64 UR10, c[0x0][UR6+0x210] ;  /* 0x00008400060a7abb */ /* 0x000fe20008000a00 */
[----:B------:R-:W-:Y:S01]  /*0160*/  ULDC.64 UR12, c[0x0][UR6+0x390] ;  /* 0x0000e400060c7abb */ /* 0x000fe20008000a00 */
[----:B------:R-:W-:Y:S01]  /*0170*/  USHF.R.S32.HI UR16, URZ, 0x1f, UR8 ;  /* 0x0000001f3f107899 */ /* 0x000fe20008011408 */
[----:B------:R1:W5:Y:S01]  /*0180*/  LDG.E R25, desc[UR14][R2.64] ;  /* 0x0000000e02197981 */ /* 0x000362000c1e1900 */
[----:B------:R-:W-:Y:S01]  /*0190*/  ULDC.64 UR6, c[0x0][UR6+0x510] ;  /* 0x0001440006067abb */ /* 0x000fe20008000a00 */
[----:B------:R-:W-:Y:S01]  /*01a0*/  ULDC UR9, c[0x0][0x0] ;  /* 0x0000000000097ab9 */ /* 0x000fe20000000800 */
[----:B------:R-:W-:Y:S01]  /*01b0*/  UMOV UR4, URZ ;  /* 0x0000003f00047c82 */ /* 0x000fe20008000000 */
[----:B------:R-:W-:Y:S01]  /*01c0*/  ULDC UR18, c[0x0][0xe74] ;  /* 0x00039d0000127ab9 */ /* 0x000fe20000000800 */
[----:B------:R-:W-:Y:S01]  /*01d0*/  ULDC UR19, c[0x0][0xe6c] ;  /* 0x00039b0000137ab9 */ /* 0x000fe20000000800 */
[----:B------:R-:W-:Y:S01]  /*01e0*/  ULDC UR22, c[0x0][0xe80] ;  /* 0x0003a00000167ab9 */ /* 0x000fe20000000800 */
[----:B------:R-:W-:Y:S01]  /*01f0*/  ULDC UR23, c[0x0][0xe8c] ;  /* 0x0003a30000177ab9 */ /* 0x000fe20000000800 */
[----:B------:R-:W-:Y:S01]  /*0200*/  ULDC UR17, c[0x0][0xe88] ;  /* 0x0003a20000117ab9 */ /* 0x000fe20000000800 */
[----:B------:R-:W-:Y:S01]  /*0210*/  ULDC UR24, c[0x0][0xe84] ;  /* 0x0003a10000187ab9 */ /* 0x000fe20000000800 */
[----:B-1----:R-:W-:-:S05]  /*0220*/  ULDC.64 UR20, c[0x0][0xe78] ;  /* 0x00039e0000147ab9 */ /* 0x002fca0000000a00 */
.L_x_2:
[----:B------:R-:W1:Y:S01]  /*0230*/  LDC R23, c[0x0][0x210] ;  /* 0x00008400ff177b82 */ /* 0x000e620000000800 */
[----:B0-----:R-:W-:-:S05]  /*0240*/  VIADD R4, R24, UR4 ;  /* 0x0000000418047c36 */ /* 0x001fca0008000000 */
[C---:B--2---:R-:W-:Y:S02]  /*0250*/  IADD3 R6, R4.reuse, UR9, RZ ;  /* 0x0000000904067c10 */ /* 0x044fe4000fffe0ff */
[----:B------:R-:W-:Y:S02]  /*0260*/  IADD3 R2, P2, R4, UR8, RZ ;  /* 0x0000000804027c10 */ /* 0x000fe4000ff5e0ff */
[C---:B------:R-:W-:Y:S01]  /*0270*/  IADD3 R0, P3, R6.reuse, UR8, RZ ;  /* 0x0000000806007c10 */ /* 0x040fe2000ff7e0ff */
[----:B------:R-:W-:Y:S01]  /*0280*/  VIADD R10, R6, UR9 ;  /* 0x00000009060a7c36 */ /* 0x000fe20008000000 */
[----:B------:R-:W-:Y:S02]  /*0290*/  LEA.HI.X.SX32 R3, R4, UR16, 0x1, P2 ;  /* 0x0000001004037c11 */ /* 0x000fe400090f0eff */
[----:B------:R-:W-:Y:S01]  /*02a0*/  LEA.HI.X.SX32 R9, R6, UR16, 0x1, P3 ;  /* 0x0000001006097c11 */ /* 0x000fe200098f0eff */
[----:B------:R-:W-:Y:S01]  /*02b0*/  IMAD.SHL.U32 R8, R0, 0x2, RZ ;  /* 0x0000000200087824 */ /* 0x000fe200078e00ff */
[----:B------:R-:W-:-:S02]  /*02c0*/  SHF.L.U64.HI R5, R2, 0x1, R3 ;  /* 0x0000000102057819 */ /* 0x000fc40000010203 */
[----:B------:R-:W-:Y:S02]  /*02d0*/  SHF.L.U64.HI R9, R0, 0x1, R9 ;  /* 0x0000000100097819 */ /* 0x000fe40000010209 */
[----:B------:R-:W-:Y:S02]  /*02e0*/  IADD3 R0, R10, UR9, RZ ;  /* 0x000000090a007c10 */ /* 0x000fe4000fffe0ff */
[-C--:B-1----:R-:W-:Y:S02]  /*02f0*/  ISETP.GE.AND P0, PT, R4, R23.reuse, PT ;  /* 0x000000170400720c */ /* 0x082fe40003f06270 */
[----:B------:R-:W-:Y:S02]  /*0300*/  ISETP.GE.AND P2, PT, R10, R23, PT ;  /* 0x000000170a00720c */ /* 0x000fe40003f46270 */
[----:B------:R-:W-:Y:S02]  /*0310*/  ISETP.LT.AND P0, PT, R4, UR5, !P0 ;  /* 0x0000000504007c0c */ /* 0x000fe4000c701270 */
[----:B------:R-:W-:-:S02]  /*0320*/  ISETP.LT.AND P2, PT, R10, UR5, !P2 ;  /* 0x000000050a007c0c */ /* 0x000fc4000d741270 */
[----:B------:R-:W-:Y:S02]  /*0330*/  SHF.L.U32 R4, R2, 0x1, RZ ;  /* 0x0000000102047819 */ /* 0x000fe400000006ff */
[-C--:B------:R-:W-:Y:S02]  /*0340*/  ISETP.GE.AND P1, PT, R6, R23.reuse, PT ;  /* 0x000000170600720c */ /* 0x080fe40003f26270 */
[----:B------:R-:W-:Y:S02]  /*0350*/  IADD3 R2, P5, R10, UR8, RZ ;  /* 0x000000080a027c10 */ /* 0x000fe4000ffbe0ff */
[----:B------:R-:W-:Y:S02]  /*0360*/  ISETP.LT.AND P1, PT, R6, UR5, !P1 ;  /* 0x0000000506007c0c */ /* 0x000fe4000cf21270 */
[----:B------:R-:W-:Y:S01]  /*0370*/  ISETP.GE.AND P3, PT, R0, R23, PT ;  /* 0x000000170000720c */ /* 0x000fe20003f66270 */
[----:B------:R-:W-:Y:S01]  /*0380*/  IMAD.SHL.U32 R12, R2, 0x2, RZ ;  /* 0x00000002020c7824 */ /* 0x000fe200078e00ff */
[----:B------:R-:W-:-:S02]  /*0390*/  @P0 IADD3 R6, P4, R4, UR10, RZ ;  /* 0x0000000a04060c10 */ /* 0x000fc4000ff9e0ff */
[----:B------:R-:W-:Y:S02]  /*03a0*/  LEA.HI.X.SX32 R13, R10, UR16, 0x1, P5 ;  /* 0x000000100a0d7c11 */ /* 0x000fe4000a8f0eff */
[----:B------:R-:W-:Y:S02]  /*03b0*/  @P0 IADD3.X R7, R5, UR11, RZ, P4, !PT ;  /* 0x0000000b05070c10 */ /* 0x000fe4000a7fe4ff */
[C---:B------:R-:W-:Y:S02]  /*03c0*/  IADD3 R16, P5, R0.reuse, UR8, RZ ;  /* 0x0000000800107c10 */ /* 0x040fe4000ffbe0ff */
[----:B------:R-:W-:Y:S01]  /*03d0*/  ISETP.LT.AND P3, PT, R0, UR5, !P3 ;  /* 0x0000000500007c0c */ /* 0x000fe2000df61270 */
[----:B------:R0:W2:Y:S01]  /*03e0*/  @P0 LDG.E.U16 R19, desc[UR14][R6.64] ;  /* 0x0000000e06130981 */ /* 0x0000a2000c1e1500 */
[----:B------:R-:W-:Y:S02]  /*03f0*/  SHF.L.U64.HI R13, R2, 0x1, R13 ;  /* 0x00000001020d7819 */ /* 0x000fe4000001020d */
[----:B------:R-:W-:-:S02]  /*0400*/  @P2 IADD3 R14, P4, R12, UR10, RZ ;  /* 0x0000000a0c0e2c10 */ /* 0x000fc4000ff9e0ff */
[----:B------:R-:W-:Y:S02]  /*0410*/  LEA.HI.X.SX32 R17, R0, UR16, 0x1, P5 ;  /* 0x0000001000117c11 */ /* 0x000fe4000a8f0eff */
[----:B------:R-:W-:Y:S02]  /*0420*/  @P2 IADD3.X R15, R13, UR11, RZ, P4, !PT ;  /* 0x0000000b0d0f2c10 */ /* 0x000fe4000a7fe4ff */
[C---:B------:R-:W-:Y:S02]  /*0430*/  IADD3 R2, P4, R4.reuse, UR12, RZ ;  /* 0x0000000c04027c10 */ /* 0x040fe4000ff9e0ff */
[----:B------:R-:W-:Y:S01]  /*0440*/  IADD3 R4, P5, R4, UR6, RZ ;  /* 0x0000000604047c10 */ /* 0x000fe2000ffbe0ff */
[----:B------:R1:W3:Y:S01]  /*0450*/  @P2 LDG.E.U16 R0, desc[UR14][R14.64] ;  /* 0x0000000e0e002981 */ /* 0x0002e2000c1e1500 */
[----:B------:R-:W-:Y:S02]  /*0460*/  @P1 IADD3 R20, P6, R8, UR10, RZ ;  /* 0x0000000a08141c10 */ /* 0x000fe4000ffde0ff */
[----:B------:R-:W-:-:S02]  /*0470*/  SHF.L.U64.HI R17, R16, 0x1, R17 ;  /* 0x0000000110117819 */ /* 0x000fc40000010211 */
[----:B------:R-:W-:Y:S02]  /*0480*/  SHF.L.U32 R16, R16, 0x1, RZ ;  /* 0x0000000110107819 */ /* 0x000fe400000006ff */
[C---:B------:R-:W-:Y:S02]  /*0490*/  IADD3.X R3, R5.reuse, UR13, RZ, P4, !PT ;  /* 0x0000000d05037c10 */ /* 0x040fe4000a7fe4ff */
[----:B------:R-:W-:Y:S02]  /*04a0*/  IADD3.X R5, R5, UR7, RZ, P5, !PT ;  /* 0x0000000705057c10 */ /* 0x000fe4000affe4ff */
[C---:B0-----:R-:W-:Y:S01]  /*04b0*/  IADD3 R6, P4, R8.reuse, UR12, RZ ;  /* 0x0000000c08067c10 */ /* 0x041fe2000ff9e0ff */
[----:B------:R-:W4:Y:S01]  /*04c0*/  @P0 LDG.E.U16 R32, desc[UR14][R2.64] ;  /* 0x0000000e02200981 */ /* 0x000f22000c1e1500 */
[----:B------:R-:W-:Y:S02]  /*04d0*/  @P1 IADD3.X R21, R9, UR11, RZ, P6, !PT ;  /* 0x0000000b09151c10 */ /* 0x000fe4000b7fe4ff */
[----:B------:R-:W-:Y:S01]  /*04e0*/  IADD3 R8, P5, R8, UR6, RZ ;  /* 0x0000000608087c10 */ /* 0x000fe2000ffbe0ff */
[----:B------:R-:W4:Y:S01]  /*04f0*/  @P0 LDG.E.U16 R33, desc[UR14][R4.64] ;  /* 0x0000000e04210981 */ /* 0x000f22000c1e1500 */
[----:B------:R-:W-:-:S02]  /*0500*/  @P3 IADD3 R26, P6, R16, UR10, RZ ;  /* 0x0000000a101a3c10 */ /* 0x000fc4000ffde0ff */
[C---:B------:R-:W-:Y:S01]  /*0510*/  IADD3.X R7, R9.reuse, UR13, RZ, P4, !PT ;  /* 0x0000000d09077c10 */ /* 0x040fe2000a7fe4ff */
[----:B------:R0:W3:Y:S01]  /*0520*/  @P1 LDG.E.U16 R20, desc[UR14][R20.64] ;  /* 0x0000000e14141981 */ /* 0x0000e2000c1e1500 */
[----:B------:R-:W-:Y:S02]  /*0530*/  IADD3.X R9, R9, UR7, RZ, P5, !PT ;  /* 0x0000000709097c10 */ /* 0x000fe4000affe4ff */
[C---:B------:R-:W-:Y:S01]  /*0540*/  IADD3 R10, P4, R12.reuse, UR12, RZ ;  /* 0x0000000c0c0a7c10 */ /* 0x040fe2000ff9e0ff */
[----:B------:R-:W4:Y:S01]  /*0550*/  @P1 LDG.E.U16 R30, desc[UR14][R6.64] ;  /* 0x0000000e061e1981 */ /* 0x000f22000c1e1500 */
[----:B------:R-:W-:Y:S02]  /*0560*/  IADD3 R12, P5, R12, UR6, RZ ;  /* 0x000000060c0c7c10 */ /* 0x000fe4000ffbe0ff */
[----:B------:R-:W-:Y:S01]  /*0570*/  @P3 IADD3.X R27, R17, UR11, RZ, P6, !PT ;  /* 0x0000000b111b3c10 */ /* 0x000fe2000b7fe4ff */
[----:B------:R-:W4:Y:S01]  /*0580*/  @P1 LDG.E.U16 R31, desc[UR14][R8.64] ;  /* 0x0000000e081f1981 */ /* 0x000f22000c1e1500 */
[----:B------:R-:W-:-:S02]  /*0590*/  IADD3.X R11, R13, UR13, RZ, P4, !PT ;  /* 0x0000000d0d0b7c10 */ /* 0x000fc4000a7fe4ff */
[----:B------:R-:W-:Y:S01]  /*05a0*/  IADD3.X R13, R13, UR7, RZ, P5, !PT ;  /* 0x000000070d0d7c10 */ /* 0x000fe2000affe4ff */
[----:B------:R-:W4:Y:S01]  /*05b0*/  @P3 LDG.E.U16 R18, desc[UR14][R26.64] ;  /* 0x0000000e1a123981 */ /* 0x000f22000c1e1500 */
[C---:B-1----:R-:W-:Y:S02]  /*05c0*/  IADD3 R14, P4, R16.reuse, UR12, RZ ;  /* 0x0000000c100e7c10 */ /* 0x042fe4000ff9e0ff */
[----:B------:R-:W-:Y:S01]  /*05d0*/  IADD3 R16, P5, R16, UR6, RZ ;  /* 0x0000000610107c10 */ /* 0x000fe2000ffbe0ff */
[----:B------:R-:W4:Y:S01]  /*05e0*/  @P2 LDG.E.U16 R28, desc[UR14][R10.64] ;  /* 0x0000000e0a1c2981 */ /* 0x000f22000c1e1500 */
[C---:B------:R-:W-:Y:S02]  /*05f0*/  IADD3.X R15, R17.reuse, UR13, RZ, P4, !PT ;  /* 0x0000000d110f7c10 */ /* 0x040fe4000a7fe4ff */
[----:B------:R-:W-:Y:S01]  /*0600*/  IADD3.X R17, R17, UR7, RZ, P5, !PT ;  /* 0x0000000711117c10 */ /* 0x000fe2000affe4ff */
[----:B------:R-:W4:Y:S04]  /*0610*/  @P2 LDG.E.U16 R29, desc[UR14][R12.64] ;  /* 0x0000000e0c1d2981 */ /* 0x000f28000c1e1500 */
[----:B------:R-:W4:Y:S04]  /*0620*/  @P3 LDG.E.U16 R26, desc[UR14][R14.64] ;  /* 0x0000000e0e1a3981 */ /* 0x000f28000c1e1500 */
[----:B------:R-:W4:Y:S01]  /*0630*/  @P3 LDG.E.U16 R27, desc[UR14][R16.64] ;  /* 0x0000000e101b3981 */ /* 0x000f22000c1e1500 */
[----:B0-----:R-:W-:Y:S01]  /*0640*/  HFMA2.MMA R21, -RZ, RZ, 0, 0 ;  /* 0x00000000ff157435 */ /* 0x001fe200000001ff */
[----:B------:R-:W-:Y:S01]  /*0650*/  ISETP.NE.AND P4, PT, RZ, UR17, PT ;  /* 0x00000011ff007c0c */ /* 0x000fe2000bf85270 */
[----:B------:R-:W-:-:S02]  /*0660*/  IMAD.MOV.U32 R22, RZ, RZ, RZ ;  /* 0x000000ffff167224 */ /* 0x000fc400078e00ff */
[----:B--2---:R-:W-:Y:S01]  /*0670*/  @P0 HADD2.F32 R22, -RZ, R19.H0_H0 ;  /* 0x20000013ff160230 */ /* 0x004fe20000004100 */
[----:B------:R-:W-:Y:S01]  /*0680*/  MOV R19, RZ ;  /* 0x000000ff00137202 */ /* 0x000fe20000000f00 */
[----:B---3--:R-:W-:Y:S02]  /*0690*/  @P1 HADD2.F32 R21, -RZ, R20.H0_H0 ;  /* 0x20000014ff151230 */ /* 0x008fe40000004100 */
[----:B------:R-:W-:Y:S02]  /*06a0*/  IMAD.MOV.U32 R20, RZ, RZ, RZ ;  /* 0x000000ffff147224 */ /* 0x000fe400078e00ff */
[----:B------:R-:W-:Y:S01]  /*06b0*/  @P2 HADD2.F32 R20, -RZ, R0.H0_H0 ;  /* 0x20000000ff142230 */ /* 0x000fe20000004100 */
[----:B------:R-:W-:-:S05]  /*06c0*/  HFMA2.MMA R0, -RZ, RZ, 0, 0 ;  /* 0x00000000ff007435 */ /* 0x000fca00000001ff */
[----:B----4-:R-:W-:Y:S02]  /*06d0*/  @P0 HADD2.F32 R0, -RZ, R33.H0_H0 ;  /* 0x20000021ff000230 */ /* 0x010fe40000004100 */
[----:B------:R-:W-:Y:S02]  /*06e0*/  @P3 HADD2.F32 R19, -RZ, R18.H0_H0 ;  /* 0x20000012ff133230 */ /* 0x000fe40000004100 */
[----:B------:R-:W-:Y:S02]  /*06f0*/  IMAD.MOV.U32 R18, RZ, RZ, RZ ;  /* 0x000000ffff127224 */ /* 0x000fe400078e00ff */
[----:B------:R-:W-:Y:S01]  /*0700*/  @P0 HADD2.F32 R18, -RZ, R32.H0_H0 ;  /* 0x20000020ff120230 */ /* 0x000fe20000004100 */
[----:B------:R-:W-:Y:S01]  /*0710*/  CS2R R32, SRZ ;  /* 0x0000000000207805 */ /* 0x000fe2000001ff00 */
[----:B------:R-:W-:Y:S02]  /*0720*/  @P1 HADD2.F32 R33, -RZ, R30.H0_H0 ;  /* 0x2000001eff211230 */ /* 0x000fe40000004100 */
[----:B------:R-:W-:Y:S01]  /*0730*/  @P1 HADD2.F32 R32, -RZ, R31.H0_H0 ;  /* 0x2000001fff201230 */ /* 0x000fe20000004100 */
[----:B------:R-:W-:Y:S01]  /*0740*/  CS2R R30, SRZ ;  /* 0x00000000001e7805 */ /* 0x000fe2000001ff00 */
[----:B------:R-:W-:-:S02]  /*0750*/  @P2 HADD2.F32 R30, -RZ, R28.H0_H0 ;  /* 0x2000001cff1e2230 */ /* 0x000fc40000004100 */
[----:B------:R-:W-:Y:S01]  /*0760*/  @P2 HADD2.F32 R31, -RZ, R29.H0_H0 ;  /* 0x2000001dff1f2230 */ /* 0x000fe20000004100 */
[----:B------:R-:W-:Y:S01]  /*0770*/  CS2R R28, SRZ ;  /* 0x00000000001c7805 */ /* 0x000fe2000001ff00 */
[----:B------:R-:W-:Y:S02]  /*0780*/  @P3 HADD2.F32 R29, -RZ, R26.H0_H0 ;  /* 0x2000001aff1d3230 */ /* 0x000fe40000004100 */
[----:B------:R-:W-:Y:S01]  /*0790*/  @P3 HADD2.F32 R28, -RZ, R27.H0_H0 ;  /* 0x2000001bff1c3230 */ /* 0x000fe20000004100 */
[----:B------:R-:W-:Y:S06]  /*07a0*/  @!P4 BRA `(.L_x_0) ;  /* 0x000000000064c947 */ /* 0x000fec0003800000 */
[----:B------:R-:W0:Y:S01]  /*07b0*/  MUFU.RCP R26, UR21 ;  /* 0x00000015001a7d08 */ /* 0x000e220008001000 */
[----:B------:R-:W-:Y:S01]  /*07c0*/  FMUL.FTZ R35, R22, UR18 ;  /* 0x0000001216237c20 */ /* 0x000fe20008410000 */
[----:B------:R-:W-:Y:S01]  /*07d0*/  FMUL.FTZ R21, R21, UR18 ;  /* 0x0000001215157c20 */ /* 0x000fe20008410000 */
[----:B------:R-:W-:Y:S01]  /*07e0*/  FMUL.FTZ R20, R20, UR18 ;  /* 0x0000001214147c20 */ /* 0x000fe20008410000 */
[----:B------:R-:W-:Y:S01]  /*07f0*/  FMUL.FTZ R19, R19, UR18 ;  /* 0x0000001213137c20 */ /* 0x000fe20008410000 */
[----:B------:R-:W-:Y:S01]  /*0800*/  FFMA.FTZ R0, R0, UR19, R35 ;  /* 0x0000001300007c23 */ /* 0x000fe20008010023 */
[----:B------:R-:W-:Y:S01]  /*0810*/  FFMA.FTZ R32, R32, UR19, R21 ;  /* 0x0000001320207c23 */ /* 0x000fe20008010015 */
[----:B------:R-:W-:Y:S01]  /*0820*/  FFMA.FTZ R20, R31, UR19, R20 ;  /* 0x000000131f147c23 */ /* 0x000fe20008010014 */
[----:B------:R-:W1:Y:S01]  /*0830*/  MUFU.RCP R27, UR20 ;  /* 0x00000014001b7d08 */ /* 0x000e620008001000 */
[----:B------:R-:W-:Y:S01]  /*0840*/  FFMA.FTZ R28, R28, UR19, R19 ;  /* 0x000000131c1c7c23 */ /* 0x000fe20008010013 */
[----:B0----5:R-:W-:-:S06]  /*0850*/  FFMA.FTZ R26, R25, R26, UR22 ;  /* 0x00000016191a7e23 */ /* 0x021fcc000801001a */
[----:B------:R-:W0:Y:S01]  /*0860*/  MUFU.RCP R26, R26 ;  /* 0x0000001a001a7308 */ /* 0x000e220000001000 */
[-C--:B-1----:R-:W-:Y:S01]  /*0870*/  FMUL.FTZ R19, R0, R27.reuse ;  /* 0x0000001b00137220 */ /* 0x082fe20000410000 */
[-C--:B------:R-:W-:Y:S01]  /*0880*/  FMUL.FTZ R21, R32, R27.reuse ;  /* 0x0000001b20157220 */ /* 0x080fe20000410000 */
[-C--:B------:R-:W-:Y:S01]  /*0890*/  FMUL.FTZ R31, R20, R27.reuse ;  /* 0x0000001b141f7220 */ /* 0x080fe20000410000 */
[----:B------:R-:W-:Y:S01]  /*08a0*/  FMUL.FTZ R27, R28, R27 ;  /* 0x0000001b1c1b7220 */ /* 0x000fe20000410000 */
[-C--:B0-----:R-:W-:Y:S01]  /*08b0*/  FMUL.FTZ R19, R19, R26.reuse ;  /* 0x0000001a13137220 */ /* 0x081fe20000410000 */
[-C--:B------:R-:W-:Y:S01]  /*08c0*/  FMUL.FTZ R22, R21, R26.reuse ;  /* 0x0000001a15167220 */ /* 0x080fe20000410000 */
[-C--:B------:R-:W-:Y:S01]  /*08d0*/  FMUL.FTZ R31, R31, R26.reuse ;  /* 0x0000001a1f1f7220 */ /* 0x080fe20000410000 */
[----:B------:R-:W-:Y:S01]  /*08e0*/  FMUL.FTZ R26, R27, R26 ;  /* 0x0000001a1b1a7220 */ /* 0x000fe20000410000 */
[----:B------:R-:W-:Y:S01]  /*08f0*/  FFMA.FTZ R21, R18, UR23, R19 ;  /* 0x0000001712157c23 */ /* 0x000fe20008010013 */
[----:B------:R-:W-:Y:S01]  /*0900*/  FFMA.FTZ R34, R33, UR23, R22 ;  /* 0x0000001721227c23 */ /* 0x000fe20008010016 */
[----:B------:R-:W-:Y:S01]  /*0910*/  FFMA.FTZ R19, R30, UR23, R31 ;  /* 0x000000171e137c23 */ /* 0x000fe2000801001f */
[----:B------:R-:W-:Y:S01]  /*0920*/  FFMA.FTZ R22, R29, UR23, R26 ;  /* 0x000000171d167c23 */ /* 0x000fe2000801001a */
[----:B------:R-:W-:Y:S06]  /*0930*/  BRA `(.L_x_1) ;  /* 0x0000000000607947 */ /* 0x000fec0003800000 */
.L_x_0:
[----:B------:R-:W0:Y:S02]  /*0940*/  MUFU.RCP R26, UR21 ;  /* 0x00000015001a7d08 */ /* 0x000e240008001000 */
[----:B0----5:R-:W-:-:S06]  /*0950*/  FFMA.FTZ R34, R25, R26, UR22 ;  /* 0x0000001619227e23 */ /* 0x021fcc000801001a */
[----:B------:R-:W0:Y:S02]  /*0960*/  MUFU.RCP R26, R34 ;  /* 0x00000022001a7308 */ /* 0x000e240000001000 */
[C---:B0-----:R-:W-:Y:S01]  /*0970*/  FMUL.FTZ R27, R26.reuse, R22 ;  /* 0x000000161a1b7220 */ /* 0x041fe20000410000 */
[C---:B------:R-:W-:Y:S01]  /*0980*/  FMUL.FTZ R22, R26.reuse, R21 ;  /* 0x000000151a167220 */ /* 0x040fe20000410000 */
[C---:B------:R-:W-:Y:S01]  /*0990*/  FMUL.FTZ R21, R26.reuse, R20 ;  /* 0x000000141a157220 */ /* 0x040fe20000410000 */
[----:B------:R-:W-:Y:S01]  /*09a0*/  FMUL.FTZ R26, R26, R19 ;  /* 0x000000131a1a7220 */ /* 0x000fe20000410000 */
[----:B------:R-:W-:Y:S01]  /*09b0*/  FFMA.FTZ R27, R18, UR23, R27 ;  /* 0x00000017121b7c23 */ /* 0x000fe2000801001b */
[----:B------:R-:W-:Y:S01]  /*09c0*/  FFMA.FTZ R22, R33, UR23, R22 ;  /* 0x0000001721167c23 */ /* 0x000fe20008010016 */
[----:B------:R-:W-:Y:S01]  /*09d0*/  FFMA.FTZ R21, R30, UR23, R21 ;  /* 0x000000171e157c23 */ /* 0x000fe20008010015 */
[----:B------:R-:W-:Y:S01]  /*09e0*/  FFMA.FTZ R26, R29, UR23, R26 ;  /* 0x000000171d1a7c23 */ /* 0x000fe2000801001a */
[----:B------:R-:W-:Y:S01]  /*09f0*/  FMUL.FTZ R35, R27, UR18 ;  /* 0x000000121b237c20 */ /* 0x000fe20008410000 */
[----:B------:R-:W-:Y:S01]  /*0a00*/  FMUL.FTZ R19, R22, UR18 ;  /* 0x0000001216137c20 */ /* 0x000fe20008410000 */
[----:B------:R-:W0:Y:S01]  /*0a10*/  MUFU.RCP R27, UR20 ;  /* 0x00000014001b7d08 */ /* 0x000e220008001000 */
[----:B------:R-:W-:Y:S01]  /*0a20*/  FMUL.FTZ R20, R21, UR18 ;  /* 0x0000001215147c20 */ /* 0x000fe20008410000 */
[----:B------:R-:W-:Y:S01]  /*0a30*/  FMUL.FTZ R21, R26, UR18 ;  /* 0x000000121a157c20 */ /* 0x000fe20008410000 */
[----:B------:R-:W-:Y:S01]  /*0a40*/  FFMA.FTZ R0, R0, UR19, R35 ;  /* 0x0000001300007c23 */ /* 0x000fe20008010023 */
[----:B------:R-:W-:Y:S01]  /*0a50*/  FFMA.FTZ R32, R32, UR19, R19 ;  /* 0x0000001320207c23 */ /* 0x000fe20008010013 */
[----:B------:R-:W-:Y:S01]  /*0a60*/  FFMA.FTZ R20, R31, UR19, R20 ;  /* 0x000000131f147c23 */ /* 0x000fe20008010014 */
[----:B------:R-:W-:Y:S01]  /*0a70*/  FFMA.FTZ R28, R28, UR19, R21 ;  /* 0x000000131c1c7c23 */ /* 0x000fe20008010015 */
[-C--:B0-----:R-:W-:Y:S01]  /*0a80*/  FMUL.FTZ R21, R0, R27.reuse ;  /* 0x0000001b00157220 */ /* 0x081fe20000410000 */
[-C--:B------:R-:W-:Y:S01]  /*0a90*/  FMUL.FTZ R34, R32, R27.reuse ;  /* 0x0000001b20227220 */ /* 0x080fe20000410000 */
[-C--:B------:R-:W-:Y:S01]  /*0aa0*/  FMUL.FTZ R19, R20, R27.reuse ;  /* 0x0000001b14137220 */ /* 0x080fe20000410000 */
[----:B------:R-:W-:-:S07]  /*0ab0*/  FMUL.FTZ R22, R28, R27 ;  /* 0x0000001b1c167220 */ /* 0x000fce0000410000 */
.L_x_1:
[----:B------:R-:W-:Y:S01]  /*0ac0*/  @P0 F2FP.F16.F32.PACK_AB R0, RZ, R0 ;  /* 0x00000000ff00023e */ /* 0x000fe200000000ff */
[----:B------:R-:W-:Y:S01]  /*0ad0*/  FFMA.FTZ R18, -R21, UR24, R18 ;  /* 0x0000001815127c23 */ /* 0x000fe20008010112 */
[----:B------:R-:W-:Y:S01]  /*0ae0*/  FFMA.FTZ R21, -R34, UR24, R33 ;  /* 0x0000001822157c23 */ /* 0x000fe20008010121 */
[----:B------:R-:W-:Y:S01]  /*0af0*/  ULEA UR4, UR9, UR4, 0x2 ;  /* 0x0000000409047291 */ /* 0x000fe2000f8e103f */
[----:B------:R-:W-:Y:S01]  /*0b00*/  PRMT R26, R0, 0x7610, R26 ;  /* 0x00007610001a7816 */ /* 0x000fe2000000001a */
[----:B------:R-:W-:Y:S01]  /*0b10*/  FFMA.FTZ R0, -R19, UR24, R30 ;  /* 0x0000001813007c23 */ /* 0x000fe2000801011e */
[----:B------:R-:W-:Y:S01]  /*0b20*/  @P0 F2FP.F16.F32.PACK_AB R18, RZ, R18 ;  /* 0x00000012ff12023e */ /* 0x000fe200000000ff */
[----:B------:R-:W-:Y:S01]  /*0b30*/  FFMA.FTZ R22, -R22, UR24, R29 ;  /* 0x0000001816167c23 */ /* 0x000fe2000801011d */
[----:B------:R-:W-:Y:S02]  /*0b40*/  @P1 F2FP.F16.F32.PACK_AB R21, RZ, R21 ;  /* 0x00000015ff15123e */ /* 0x000fe400000000ff */
[----:B------:R-:W-:Y:S01]  /*0b50*/  @P2 F2FP.F16.F32.PACK_AB R0, RZ, R0 ;  /* 0x00000000ff00223e */ /* 0x000fe200000000ff */
[----:B------:R0:W-:Y:S01]  /*0b60*/  @P0 STG.E.U16 desc[UR14][R2.64], R18 ;  /* 0x0000001202000986 */ /* 0x0001e2000c10150e */
[----:B------:R-:W-:-:S02]  /*0b70*/  @P1 F2FP.F16.F32.PACK_AB R32, RZ, R32 ;  /* 0x00000020ff20123e */ /* 0x000fc400000000ff */
[----:B------:R-:W-:Y:S01]  /*0b80*/  @P2 F2FP.F16.F32.PACK_AB R20, RZ, R20 ;  /* 0x00000014ff14223e */ /* 0x000fe200000000ff */
[----:B------:R1:W-:Y:S01]  /*0b90*/  @P0 STG.E.U16 desc[UR14][R4.64], R26 ;  /* 0x0000001a04000986 */ /* 0x0003e2000c10150e */
[----:B------:R-:W-:Y:S02]  /*0ba0*/  ISETP.LE.AND P0, PT, R23, UR4, PT ;  /* 0x0000000417007c0c */ /* 0x000fe4000bf03270 */
[----:B------:R-:W-:Y:S01]  /*0bb0*/  @P3 F2FP.F16.F32.PACK_AB R28, RZ, R28 ;  /* 0x0000001cff1c323e */ /* 0x000fe200000000ff */
[----:B------:R2:W-:Y:S04]  /*0bc0*/  @P1 STG.E.U16 desc[UR14][R6.64], R21 ;  /* 0x0000001506001986 */ /* 0x0005e8000c10150e */
[----:B------:R2:W-:Y:S01]  /*0bd0*/  @P1 STG.E.U16 desc[UR14][R8.64], R32 ;  /* 0x0000002008001986 */ /* 0x0005e2000c10150e */
[----:B0-----:R-:W-:-:S02]  /*0be0*/  @P3 F2FP.F16.F32.PACK_AB R3, RZ, R22 ;  /* 0x00000016ff03323e */ /* 0x001fc400000000ff */
[----:B-1----:R-:W-:Y:S01]  /*0bf0*/  PRMT R5, R0, 0x7610, R5 ;  /* 0x0000761000057816 */ /* 0x002fe20000000005 */
[----:B------:R-:W-:-:S04]  /*0c00*/  IMAD.U32 R0, RZ, RZ, UR4 ;  /* 0x00000004ff007e24 */ /* 0x000fc8000f8e00ff */
[----:B------:R2:W-:Y:S01]  /*0c10*/  @P2 STG.E.U16 desc[UR14][R10.64], R5 ;  /* 0x000000050a002986 */ /* 0x0005e2000c10150e */
[----:B------:R-:W-:-:S03]  /*0c20*/  ISETP.LT.AND P1, PT, R0, UR5, PT ;  /* 0x0000000500007c0c */ /* 0x000fc6000bf21270 */
[----:B------:R2:W-:Y:S04]  /*0c30*/  @P2 STG.E.U16 desc[UR14][R12.64], R20 ;  /* 0x000000140c002986 */ /* 0x0005e8000c10150e */
[----:B------:R2:W-:Y:S04]  /*0c40*/  @P3 STG.E.U16 desc[UR14][R14.64], R3 ;  /* 0x000000030e003986 */ /* 0x0005e8000c10150e */
[----:B------:R2:W-:Y:S02]  /*0c50*/  @P3 STG.E.U16 desc[UR14][R16.64], R28 ;  /* 0x0000001c10003986 */ /* 0x0005e4000c10150e */
[----:B------:R-:W-:Y:S05]  /*0c60*/  @!P0 BRA P1, `(.L_x_2) ;  /* 0xfffffff400708947 */ /* 0x000fea000083ffff */
[----:B------:R-:W-:Y:S05]  /*0c70*/  EXIT ;  /* 0x000000000000794d */ /* 0x000fea0003800000 */
.L_x_3:
[----:B------:R-:W-:-:S00]  /*0c80*/  BRA `(.L_x_3) ;  /* 0xfffffffc00fc7947 */ /* 0x000fc0000383ffff */
[----:B------:R-:W-:-:S00]  /*0c90*/  NOP ;  /* 0x0000000000007918 */ /* 0x000fc00000000000 */
        /* <DEDUP_REMOVED lines=14> */
.L_x_12:


//--------------------- .text._Z25multi_tensor_apply_kernelI18TensorListMetadataILi3EE15NovoGradFunctorIfEJfffffff12momentMode_tfPfEEvlPViT_T0_DpT1_ --------------------------
	.section	.text._Z25multi_tensor_apply_kernelI18TensorListMetadataILi3EE15NovoGradFunctorIfEJfffffff12momentMode_tfPfEEvlPViT_T0_DpT1_,"ax",@progbits
	.align	128
        .global         _Z25multi_tensor_apply_kernelI18TensorListMetadataILi3EE15NovoGradFunctorIfEJfffffff12momentMode_tfPfEEvlPViT_T0_DpT1_
        .type           _Z25multi_tensor_apply_kernelI18TensorListMetadataILi3EE15NovoGradFunctorIfEJfffffff12momentMode_tfPfEEvlPViT_T0_DpT1_,@function
        .size           _Z25multi_tensor_apply_kernelI18TensorListMetadataILi3EE15NovoGradFunctorIfEJfffffff12momentMode_tfPfEEvlPViT_T0_DpT1_,(.L_x_13 - _Z25multi_tensor_apply_kernelI18TensorListMetadataILi3EE15NovoGradFunctorIfEJfffffff12momentMode_tfPfEEvlPViT_T0_DpT1_)
        .other          _Z25multi_tensor_apply_kernelI18TensorListMetadataILi3EE15NovoGradFunctorIfEJfffffff12momentMode_tfPfEEvlPViT_T0_DpT1_,@"STO_CUDA_ENTRY STV_DEFAULT"
_Z25multi_tensor_apply_kernelI18TensorListMetadataILi3EE15NovoGradFunctorIfEJfffffff12momentMode_tfPfEEvlPViT_T0_DpT1_:
.text._Z25multi_tensor_apply_kernelI18TensorListMetadataILi3EE15NovoGradFunctorIfEJfffffff12momentMode_tfPfEEvlPViT_T0_DpT1_:
        /* <DEDUP_REMOVED lines=35> */
.L_x_6:
[----:B-1----:R-:W1:Y:S01]  /*0230*/  LDC R19, c[0x0][0x210] ;  /* 0x00008400ff137b82 */ /* 0x002e620000000800 */
[----:B0-----:R-:W-:Y:S01]  /*0240*/  VIADD R6, R18, UR4 ;  /* 0x0000000412067c36 */ /* 0x001fe20008000000 */
[----:B------:R-:W-:-:S04]  /*0250*/  CS2R R26, SRZ ;  /* 0x00000000001a7805 */ /* 0x000fc8000001ff00 */
[C---:B------:R-:W-:Y:S02]  /*0260*/  IADD3 R5, P0, R6.reuse, UR8, RZ ;  /* 0x0000000806057c10 */ /* 0x040fe4000ff1e0ff */
[C---:B------:R-:W-:Y:S02]  /*0270*/  IADD3 R10, R6.reuse, UR9, RZ ;  /* 0x00000009060a7c10 */ /* 0x040fe4000fffe0ff */
[----:B------:R-:W-:Y:S01]  /*0280*/  LEA.HI.X.SX32 R2, R6, UR16, 0x1, P0 ;  /* 0x0000001006027c11 */ /* 0x000fe200080f0eff */
[C---:B------:R-:W-:Y:S02]  /*0290*/  IMAD.SHL.U32 R4, R5.reuse, 0x4, RZ ;  /* 0x0000000405047824 */ /* 0x040fe400078e00ff */
[----:B------:R-:W-:Y:S01]  /*02a0*/  VIADD R14, R10, UR9 ;  /* 0x000000090a0e7c36 */ /* 0x000fe20008000000 */
[----:B------:R-:W-:Y:S02]  /*02b0*/  SHF.L.U64.HI R5, R5, 0x2, R2 ;  /* 0x0000000205057819 */ /* 0x000fe40000010202 */
[----:B-1----:R-:W-:-:S02]  /*02c0*/  ISETP.GE.AND P2, PT, R6, R19, PT ;  /* 0x000000130600720c */ /* 0x002fc40003f46270 */
[----:B------:R-:W-:Y:S02]  /*02d0*/  ISETP.GE.AND P1, PT, R10, R19, PT ;  /* 0x000000130a00720c */ /* 0x000fe40003f26270 */
[----:B------:R-:W-:Y:S01]  /*02e0*/  ISETP.LT.AND P2, PT, R6, UR5, !P2 ;  /* 0x0000000506007c0c */ /* 0x000fe2000d741270 */
[----:B------:R-:W-:Y:S01]  /*02f0*/  VIADD R6, R14, UR9 ;  /* 0x000000090e067c36 */ /* 0x000fe20008000000 */
[----:B------:R-:W-:Y:S02]  /*0300*/  IADD3 R8, P3, R10, UR8, RZ ;  /* 0x000000080a087c10 */ /* 0x000fe4000ff7e0ff */
[----:B------:R-:W-:-:S09]  /*0310*/  IADD3 R12, P4, R14, UR8, RZ ;  /* 0x000000080e0c7c10 */ /* 0x000fd2000ff9e0ff */
[----:B------:R-:W-:-:S04]  /*0320*/  @P2 IADD3 R2, P0, R4, UR10, RZ ;  /* 0x0000000a04022c10 */ /* 0x000fc8000ff1e0ff */
[----:B------:R-:W-:Y:S02]  /*0330*/  @P2 IADD3.X R3, R5, UR11, RZ, P0, !PT ;  /* 0x0000000b05032c10 */ /* 0x000fe400087fe4ff */
[----:B------:R-:W-:Y:S02]  /*0340*/  ISETP.GE.AND P0, PT, R14, R19, PT ;  /* 0x000000130e00720c */ /* 0x000fe40003f06270 */
[----:B------:R-:W-:Y:S02]  /*0350*/  ISETP.LT.AND P1, PT, R10, UR5, !P1 ;  /* 0x000000050a007c0c */ /* 0x000fe4000cf21270 */
[----:B------:R-:W-:Y:S02]  /*0360*/  CS2R R24, SRZ ;  /* 0x0000000000187805 */ /* 0x000fe4000001ff00 */
[----:B------:R-:W-:Y:S01]  /*0370*/  ISETP.LT.AND P0, PT, R14, UR5, !P0 ;  /* 0x000000050e007c0c */ /* 0x000fe2000c701270 */
[----:B-----5:R0:W5:Y:S01]  /*0380*/  @P2 LDG.E R27, desc[UR14][R2.64] ;  /* 0x0000000e021b2981 */ /* 0x020162000c1e1900 */
[----:B------:R-:W-:-:S02]  /*0390*/  LEA.HI.X.SX32 R9, R10, UR16, 0x1, P3 ;  /* 0x000000100a097c11 */ /* 0x000fc400098f0eff */
[----:B------:R-:W-:Y:S02]  /*03a0*/  LEA.HI.X.SX32 R13, R14, UR16, 0x1, P4 ;  /* 0x000000100e0d7c11 */ /* 0x000fe4000a0f0eff */
[C---:B------:R-:W-:Y:S02]  /*03b0*/  ISETP.GE.AND P3, PT, R6.reuse, R19, PT ;  /* 0x000000130600720c */ /* 0x040fe40003f66270 */
[----:B------:R-:W-:Y:S02]  /*03c0*/  IADD3 R16, P5, R6, UR8, RZ ;  /* 0x0000000806107c10 */ /* 0x000fe4000ffbe0ff */
[C---:B------:R-:W-:Y:S01]  /*03d0*/  SHF.L.U64.HI R13, R12.reuse, 0x2, R13 ;  /* 0x000000020c0d7819 */ /* 0x040fe2000001020d */
[----:B------:R-:W-:Y:S01]  /*03e0*/  IMAD.SHL.U32 R12, R12, 0x4, RZ ;  /* 0x000000040c0c7824 */ /* 0x000fe200078e00ff */
[----:B------:R-:W-:Y:S02]  /*03f0*/  ISETP.LT.AND P3, PT, R6, UR5, !P3 ;  /* 0x0000000506007c0c */ /* 0x000fe4000df61270 */
[----:B------:R-:W-:-:S02]  /*0400*/  SHF.L.U64.HI R9, R8, 0x2, R9 ;  /* 0x0000000208097819 */ /* 0x000fc40000010209 */
[----:B------:R-:W-:Y:S02]  /*0410*/  SHF.L.U32 R8, R8, 0x2, RZ ;  /* 0x0000000208087819 */ /* 0x000fe400000006ff */
[----:B------:R-:W-:Y:S02]  /*0420*/  LEA.HI.X.SX32 R17, R6, UR16, 0x1, P5 ;  /* 0x0000001006117c11 */ /* 0x000fe4000a8f0eff */
[----:B------:R-:W-:Y:S02]  /*0430*/  @P1 IADD3 R6, P5, R8, UR10, RZ ;  /* 0x0000000a08061c10 */ /* 0x000fe4000ffbe0ff */
[----:B------:R-:W-:Y:S02]  /*0440*/  @P0 IADD3 R10, P4, R12, UR10, RZ ;  /* 0x0000000a0c0a0c10 */ /* 0x000fe4000ff9e0ff */
[C---:B------:R-:W-:Y:S01]  /*0450*/  SHF.L.U64.HI R17, R16.reuse, 0x2, R17 ;  /* 0x0000000210117819 */ /* 0x040fe20000010211 */
[----:B------:R-:W-:Y:S01]  /*0460*/  IMAD.SHL.U32 R16, R16, 0x4, RZ ;  /* 0x0000000410107824 */ /* 0x000fe200078e00ff */
[----:B------:R-:W-:-:S02]  /*0470*/  @P1 IADD3.X R7, R9, UR11, RZ, P5, !PT ;  /* 0x0000000b09071c10 */ /* 0x000fc4000affe4ff */
[----:B------:R-:W-:Y:S02]  /*0480*/  @P0 IADD3.X R11, R13, UR11, RZ, P4, !PT ;  /* 0x0000000b0d0b0c10 */ /* 0x000fe4000a7fe4ff */
[----:B0-----:R-:W-:Y:S01]  /*0490*/  IADD3 R2, P4, R4, UR12, RZ ;  /* 0x0000000c04027c10 */ /* 0x001fe2000ff9e0ff */
[----:B------:R0:W5:Y:S01]  /*04a0*/  @P1 LDG.E R24, desc[UR14][R6.64] ;  /* 0x0000000e06181981 */ /* 0x000162000c1e1900 */
[----:B------:R-:W-:Y:S02]  /*04b0*/  @P3 IADD3 R14, P5, R16, UR10, RZ ;  /* 0x0000000a100e3c10 */ /* 0x000fe4000ffbe0ff */
[----:B------:R-:W-:Y:S01]  /*04c0*/  IADD3.X R3, R5, UR13, RZ, P4, !PT ;  /* 0x0000000d05037c10 */ /* 0x000fe2000a7fe4ff */
[----:B------:R1:W5:Y:S01]  /*04d0*/  @P0 LDG.E R26, desc[UR14][R10.64] ;  /* 0x0000000e0a1a0981 */ /* 0x000362000c1e1900 */
[----:B------:R-:W-:Y:S02]  /*04e0*/  @P3 IADD3.X R15, R17, UR11, RZ, P5, !PT ;  /* 0x0000000b110f3c10 */ /* 0x000fe4000affe4ff */
[----:B------:R-:W-:-:S02]  /*04f0*/  IADD3 R4, P5, R4, UR6, RZ ;  /* 0x0000000604047c10 */ /* 0x000fc4000ffbe0ff */
[----:B0-----:R-:W-:Y:S01]  /*0500*/  IADD3 R6, P4, R8, UR12, RZ ;  /* 0x0000000c08067c10 */ /* 0x001fe2000ff9e0ff */
[----:B------:R0:W5:Y:S03]  /*0510*/  @P3 LDG.E R25, desc[UR14][R14.64] ;  /* 0x0000000e0e193981 */ /* 0x000166000c1e1900 */
[----:B------:R-:W-:Y:S02]  /*0520*/  IADD3.X R7, R9, UR13, RZ, P4, !PT ;  /* 0x0000000d09077c10 */ /* 0x000fe4000a7fe4ff */
[----:B-1----:R-:W-:Y:S02]  /*0530*/  IADD3 R10, P4, R12, UR12, RZ ;  /* 0x0000000c0c0a7c10 */ /* 0x002fe4000ff9e0ff */
[----:B------:R-:W-:Y:S02]  /*0540*/  IADD3.X R5, R5, UR7, RZ, P5, !PT ;  /* 0x0000000705057c10 */ /* 0x000fe4000affe4ff */
[----:B------:R-:W-:-:S02]  /*0550*/  IADD3 R8, P5, R8, UR6, RZ ;  /* 0x0000000608087c10 */ /* 0x000fc4000ffbe0ff */
[----:B------:R-:W-:Y:S02]  /*0560*/  IADD3.X R11, R13, UR13, RZ, P4, !PT ;  /* 0x0000000d0d0b7c10 */ /* 0x000fe4000a7fe4ff */
[----:B0-----:R-:W-:Y:S02]  /*0570*/  IADD3 R14, P4, R16, UR12, RZ ;  /* 0x0000000c100e7c10 */ /* 0x001fe4000ff9e0ff */
[----:B------:R-:W-:Y:S02]  /*0580*/  IADD3.X R9, R9, UR7, RZ, P5, !PT ;  /* 0x0000000709097c10 */ /* 0x000fe4000affe4ff */
[----:B------:R-:W-:Y:S02]  /*0590*/  IADD3 R12, P5, R12, UR6, RZ ;  /* 0x000000060c0c7c10 */ /* 0x000fe4000ffbe0ff */
[----:B------:R-:W-:Y:S02]  /*05a0*/  IADD3.X R15, R17, UR13, RZ, P4, !PT ;  /* 0x0000000d110f7c10 */ /* 0x000fe4000a7fe4ff */
[----:B------:R-:W-:-:S02]  /*05b0*/  ISETP.NE.AND P4, PT, RZ, UR17, PT ;  /* 0x00000011ff007c0c */ /* 0x000fc4000bf85270 */
[----:B------:R-:W-:Y:S02]  /*05c0*/  IADD3.X R13, R13, UR7, RZ, P5, !PT ;  /* 0x000000070d0d7c10 */ /* 0x000fe4000affe4ff */
[----:B------:R-:W-:Y:S02]  /*05d0*/  IADD3 R16, P5, R16, UR6, RZ ;  /* 0x0000000610107c10 */ /* 0x000fe4000ffbe0ff */
[----:B------:R-:W-:Y:S02]  /*05e0*/  CS2R R20, SRZ ;  /* 0x0000000000147805 */ /* 0x000fe4000001ff00 */
[----:B------:R-:W-:Y:S02]  /*05f0*/  CS2R R30, SRZ ;  /* 0x00000000001e7805 */ /* 0x000fe4000001ff00 */
[----:B------:R-:W-:Y:S02]  /*0600*/  CS2R R22, SRZ ;  /* 0x0000000000167805 */ /* 0x000fe4000001ff00 */
[----:B------:R-:W-:-:S02]  /*0610*/  CS2R R28, SRZ ;  /* 0x00000000001c7805 */ /* 0x000fc4000001ff00 */
[----:B------:R-:W-:Y:S01]  /*0620*/  IADD3.X R17, R17, UR7, RZ, P5, !PT ;  /* 0x0000000711117c10 */ /* 0x000fe2000affe4ff */
[----:B------:R0:W5:Y:S04]  /*0630*/  @P2 LDG.E R20, desc[UR14][R2.64] ;  /* 0x0000000e02142981 */ /* 0x000168000c1e1900 */
[----:B------:R0:W5:Y:S04]  /*0640*/  @P2 LDG.E R31, desc[UR14][R4.64] ;  /* 0x0000000e041f2981 */ /* 0x000168000c1e1900 */
[----:B------:R0:W5:Y:S04]  /*0650*/  @P1 LDG.E R21, desc[UR14][R6.64] ;  /* 0x0000000e06151981 */ /* 0x000168000c1e1900 */
[----:B------:R0:W5:Y:S04]  /*0660*/  @P1 LDG.E R30, desc[UR14][R8.64] ;  /* 0x0000000e081e1981 */ /* 0x000168000c1e1900 */
[----:B------:R0:W5:Y:S04]  /*0670*/  @P0 LDG.E R22, desc[UR14][R10.64] ;  /* 0x0000000e0a160981 */ /* 0x000168000c1e1900 */
[----:B------:R0:W5:Y:S04]  /*0680*/  @P0 LDG.E R29, desc[UR14][R12.64] ;  /* 0x0000000e0c1d0981 */ /* 0x000168000c1e1900 */
[----:B------:R0:W5:Y:S04]  /*0690*/  @P3 LDG.E R23, desc[UR14][R14.64] ;  /* 0x0000000e0e173981 */ /* 0x000168000c1e1900 */
[----:B------:R0:W5:Y:S01]  /*06a0*/  @P3 LDG.E R28, desc[UR14][R16.64] ;  /* 0x0000000e101c3981 */ /* 0x000162000c1e1900 */
[----:B------:R-:W-:Y:S05]  /*06b0*/  @!P4 BRA `(.L_x_4) ;  /* 0x000000000064c947 */ /* 0x000fea0003800000 */
[----:B------:R-:W1:Y:S01]  /*06c0*/  MUFU.RCP R35, UR21 ;  /* 0x0000001500237d08 */ /* 0x000e620008001000 */
[----:B-----5:R-:W-:Y:S01]  /*06d0*/  FMUL.FTZ R34, R27, UR18 ;  /* 0x000000121b227c20 */ /* 0x020fe20008410000 */
[----:B------:R-:W-:Y:S01]  /*06e0*/  FMUL.FTZ R27, R24, UR18 ;  /* 0x00000012181b7c20 */ /* 0x000fe20008410000 */
[----:B------:R-:W-:Y:S01]  /*06f0*/  FMUL.FTZ R26, R26, UR18 ;  /* 0x000000121a1a7c20 */ /* 0x000fe20008410000 */
[----:B------:R-:W-:Y:S01]  /*0700*/  FMUL.FTZ R25, R25, UR18 ;  /* 0x0000001219197c20 */ /* 0x000fe20008410000 */
[----:B------:R-:W-:Y:S01]  /*0710*/  FFMA.FTZ R31, R31, UR19, R34 ;  /* 0x000000131f1f7c23 */ /* 0x000fe20008010022 */
[----:B------:R-:W-:Y:S01]  /*0720*/  FFMA.FTZ R30, R30, UR19, R27 ;  /* 0x000000131e1e7c23 */ /* 0x000fe2000801001b */
[----:B------:R-:W-:Y:S01]  /*0730*/  FFMA.FTZ R29, R29, UR19, R26 ;  /* 0x000000131d1d7c23 */ /* 0x000fe2000801001a */
[----:B------:R-:W2:Y:S01]  /*0740*/  MUFU.RCP R33, UR20 ;  /* 0x0000001400217d08 */ /* 0x000ea20008001000 */
[----:B------:R-:W-:Y:S01]  /*0750*/  FFMA.FTZ R28, R28, UR19, R25 ;  /* 0x000000131c1c7c23 */ /* 0x000fe20008010019 */
[----:B-1----:R-:W-:-:S06]  /*0760*/  FFMA.FTZ R32, R0, R35, UR22 ;  /* 0x0000001600207e23 */ /* 0x002fcc0008010023 */
[----:B------:R-:W1:Y:S01]  /*0770*/  MUFU.RCP R32, R32 ;  /* 0x0000002000207308 */ /* 0x000e620000001000 */
[-C--:B--2---:R-:W-:Y:S01]  /*0780*/  FMUL.FTZ R25, R31, R33.reuse ;  /* 0x000000211f197220 */ /* 0x084fe20000410000 */
[-C--:B------:R-:W-:Y:S01]  /*0790*/  FMUL.FTZ R27, R30, R33.reuse ;  /* 0x000000211e1b7220 */ /* 0x080fe20000410000 */
[-C--:B------:R-:W-:Y:S01]  /*07a0*/  FMUL.FTZ R35, R29, R33.reuse ;  /* 0x000000211d237220 */ /* 0x080fe20000410000 */
[----:B------:R-:W-:Y:S01]  /*07b0*/  FMUL.FTZ R33, R28, R33 ;  /* 0x000000211c217220 */ /* 0x000fe20000410000 */
[-C--:B-1----:R-:W-:Y:S01]  /*07c0*/  FMUL.FTZ R25, R25, R32.reuse ;  /* 0x0000002019197220 */ /* 0x082fe20000410000 */
        /* <DEDUP_REMOVED lines=8> */
.L_x_4:
[----:B------:R-:W1:Y:S02]  /*0850*/  MUFU.RCP R33, UR21 ;  /* 0x0000001500217d08 */ /* 0x000e640008001000 */
[----:B-1----:R-:W-:-:S06]  /*0860*/  FFMA.FTZ R35, R0, R33, UR22 ;  /* 0x0000001600237e23 */ /* 0x002fcc0008010021 */
[----:B------:R-:W1:Y:S02]  /*0870*/  MUFU.RCP R32, R35 ;  /* 0x0000002300207308 */ /* 0x000e640000001000 */
[C---:B-1---5:R-:W-:Y:S01]  /*0880*/  FMUL.FTZ R27, R32.reuse, R27 ;  /* 0x0000001b201b7220 */ /* 0x062fe20000410000 */
        /* <DEDUP_REMOVED lines=9> */
[----:B------:R-:W1:Y:S01]  /*0920*/  MUFU.RCP R27, UR20 ;  /* 0x00000014001b7d08 */ /* 0x000e620008001000 */
[----:B------:R-:W-:Y:S01]  /*0930*/  FMUL.FTZ R24, R33, UR18 ;  /* 0x0000001221187c20 */ /* 0x000fe20008410000 */
[----:B------:R-:W-:Y:S01]  /*0940*/  FMUL.FTZ R33, R32, UR18 ;  /* 0x0000001220217c20 */ /* 0x000fe20008410000 */
[----:B------:R-:W-:Y:S01]  /*0950*/  FFMA.FTZ R31, R31, UR19, R34 ;  /* 0x000000131f1f7c23 */ /* 0x000fe20008010022 */
[----:B------:R-:W-:Y:S01]  /*0960*/  FFMA.FTZ R30, R30, UR19, R25 ;  /* 0x000000131e1e7c23 */ /* 0x000fe20008010019 */
[----:B------:R-:W-:Y:S01]  /*0970*/  FFMA.FTZ R29, R29, UR19, R24 ;  /* 0x000000131d1d7c23 */ /* 0x000fe20008010018 */
[----:B------:R-:W-:Y:S01]  /*0980*/  FFMA.FTZ R28, R28, UR19, R33 ;  /* 0x000000131c1c7c23 */ /* 0x000fe20008010021 */
[-C--:B-1----:R-:W-:Y:S01]  /*0990*/  FMUL.FTZ R25, R31, R27.reuse ;  /* 0x0000001b1f197220 */ /* 0x082fe20000410000 */
[-C--:B------:R-:W-:Y:S01]  /*09a0*/  FMUL.FTZ R24, R30, R27.reuse ;  /* 0x0000001b1e187220 */ /* 0x080fe20000410000 */
[-C--:B------:R-:W-:Y:S01]  /*09b0*/  FMUL.FTZ R35, R29, R27.reuse ;  /* 0x0000001b1d237220 */ /* 0x080fe20000410000 */
[----:B------:R-:W-:-:S07]  /*09c0*/  FMUL.FTZ R32, R28, R27 ;  /* 0x0000001b1c207220 */ /* 0x000fce0000410000 */
.L_x_5:
[----:B------:R-:W-:Y:S01]  /*09d0*/  FFMA.FTZ R25, -R25, UR24, R20 ;  /* 0x0000001819197c23 */ /* 0x000fe20008010114 */
[----:B------:R-:W-:Y:S01]  /*09e0*/  ULEA UR4, UR9, UR4, 0x2 ;  /* 0x0000000409047291 */ /* 0x000fe2000f8e103f */
[----:B------:R-:W-:Y:S01]  /*09f0*/  FFMA.FTZ R21, -R24, UR24, R21 ;  /* 0x0000001818157c23 */ /* 0x000fe20008010115 */
[----:B------:R-:W-:Y:S01]  /*0a00*/  FFMA.FTZ R35, -R35, UR24, R22 ;  /* 0x0000001823237c23 */ /* 0x000fe20008010116 */
[----:B------:R-:W-:Y:S01]  /*0a10*/  FFMA.FTZ R23, -R32, UR24, R23 ;  /* 0x0000001820177c23 */ /* 0x000fe20008010117 */
[----:B------:R1:W-:Y:S02]  /*0a20*/  @P2 STG.E desc[UR14][R2.64], R25 ;  /* 0x0000001902002986 */ /* 0x0003e4000c10190e */
[----:B------:R-:W-:Y:S02]  /*0a30*/  MOV R20, UR4 ;  /* 0x0000000400147c02 */ /* 0x000fe40008000f00 */
[----:B------:R1:W-:Y:S04]  /*0a40*/  @P2 STG.E desc[UR14][R4.64], R31 ;  /* 0x0000001f04002986 */ /* 0x0003e8000c10190e */
[----:B------:R1:W-:Y:S04]  /*0a50*/  @P1 STG.E desc[UR14][R6.64], R21 ;  /* 0x0000001506001986 */ /* 0x0003e8000c10190e */
[----:B------:R1:W-:Y:S01]  /*0a60*/  @P1 STG.E desc[UR14][R8.64], R30 ;  /* 0x0000001e08001986 */ /* 0x0003e2000c10190e */
[----:B------:R-:W-:-:S03]  /*0a70*/  ISETP.LT.AND P1, PT, R20, UR5, PT ;  /* 0x0000000514007c0c */ /* 0x000fc6000bf21270 */
[----:B------:R1:W-:Y:S04]  /*0a80*/  @P0 STG.E desc[UR14][R10.64], R35 ;  /* 0x000000230a000986 */ /* 0x0003e8000c10190e */
[----:B------:R1:W-:Y:S01]  /*0a90*/  @P0 STG.E desc[UR14][R12.64], R29 ;  /* 0x0000001d0c000986 */ /* 0x0003e2000c10190e */
[----:B------:R-:W-:-:S03]  /*0aa0*/  ISETP.LE.AND P0, PT, R19, UR4, PT ;  /* 0x0000000413007c0c */ /* 0x000fc6000bf03270 */
[----:B------:R1:W-:Y:S04]  /*0ab0*/  @P3 STG.E desc[UR14][R14.64], R23 ;  /* 0x000000170e003986 */ /* 0x0003e8000c10190e */
[----:B------:R1:W-:Y:S06]  /*0ac0*/  @P3 STG.E desc[UR14][R16.64], R28 ;  /* 0x0000001c10003986 */ /* 0x0003ec000c10190e */
[----:B------:R-:W-:Y:S05]  /*0ad0*/  @!P0 BRA P1, `(.L_x_6) ;  /* 0xfffffff400d48947 */ /* 0x000fea000083ffff */
[----:B------:R-:W-:Y:S05]  /*0ae0*/  EXIT ;  /* 0x000000000000794d */ /* 0x000fea0003800000 */
.L_x_7:
        /* <DEDUP_REMOVED lines=9> */
.L_x_13:


//--------------------- .text._Z25multi_tensor_apply_kernelI18TensorListMetadataILi3EE15NovoGradFunctorIdEJfffffff12momentMode_tfPfEEvlPViT_T0_DpT1_ --------------------------
	.section	.text._Z25multi_tensor_apply_kernelI18TensorListMetadataILi3EE15NovoGradFunctorIdEJfffffff12momentMode_tfPfEEvlPViT_T0_DpT1_,"ax",@progbits
	.align	128
        .global         _Z25multi_tensor_apply_kernelI18TensorListMetadataILi3EE15NovoGradFunctorIdEJfffffff12momentMode_tfPfEEvlPViT_T0_DpT1_
        .type           _Z25multi_tensor_apply_kernelI18TensorListMetadataILi3EE15NovoGradFunctorIdEJfffffff12momentMode_tfPfEEvlPViT_T0_DpT1_,@function
        .size           _Z25multi_tensor_apply_kernelI18TensorListMetadataILi3EE15NovoGradFunctorIdEJfffffff12momentMode_tfPfEEvlPViT_T0_DpT1_,(.L_x_14 - _Z25multi_tensor_apply_kernelI18TensorListMetadataILi3EE15NovoGradFunctorIdEJfffffff12momentMode_tfPfEEvlPViT_T0_DpT1_)
        .other          _Z25multi_tensor_apply_kernelI18TensorListMetadataILi3EE15NovoGradFunctorIdEJfffffff12momentMode_tfPfEEvlPViT_T0_DpT1_,@"STO_CUDA_ENTRY STV_DEFAULT"
_Z25multi_tensor_apply_kernelI18TensorListMetadataILi3EE15NovoGradFunctorIdEJfffffff12momentMode_tfPfEEvlPViT_T0_DpT1_:
.text._Z25multi_tensor_apply_kernelI18TensorListMetadataILi3EE15NovoGradFunctorIdEJfffffff12momentMode_tfPfEEvlPViT_T0_DpT1_:
[----:B------:R-:W-:Y:S08]  /*0000*/  LDC R1, c[0x0][0x28] ;  /* 0x00000a00ff017b82 */ /* 0x000ff00000000800 */
[----:B------:R-:W0:Y:S01]  /*0010*/  S2UR UR4, SR_CTAID.X ;  /* 0x00000000000479c3 */ /* 0x000e220000002500 */
[----:B------:R-:W-:-:S07]  /*0020*/  UMOV UR6, 0x10 ;  /* 0x0000001000067882 */ /* 0x000fce0000000000 */
[----:B------:R-:W1:Y:S08]  /*0030*/  LDC R2, c[0x0][0x210] ;  /* 0x00008400ff027b82 */ /* 0x000e700000000800 */
[----:B------:R-:W2:Y:S01]  /*0040*/  LDC R3, c[0x0][0xe60] ;  /* 0x00039800ff037b82 */ /* 0x000ea20000000800 */
[----:B0-----:R-:W-:-:S07]  /*0050*/  ULEA UR5, UR4, UR6, 0x2 ;  /* 0x0000000604057291 */ /* 0x001fce000f8e103f */
[----:B------:R-:W0:Y:S01]  /*0060*/  LDC.64 R6, c[0x0][0xe90] ;  /* 0x0003a400ff067b82 */ /* 0x000e220000000a00 */
[----:B------:R-:W-:Y:S02]  /*0070*/  ULDC.U8 UR4, c[0x0][UR4+0x820] ;  /* 0x0002080004047abb */ /* 0x000fe40008000000 */
[----:B------:R-:W-:Y:S01]  /*0080*/  ULEA UR6, UR4, UR6, 0x3 ;  /* 0x0000000604067291 */ /* 0x000fe2000f8e183f */
[C---:B-1----:R-:W-:Y:S01]  /*0090*/  ISETP.GE.AND P0, PT, R2.reuse, 0x1, PT ;  /* 0x000000010200780c */ /* 0x042fe20003f06270 */
[----:B------:R-:W-:Y:S02]  /*00a0*/  ULDC UR5, c[0x0][UR5+0x950] ;  /* 0x0002540005057abb */ /* 0x000fe40008000800 */
[----:B------:R-:W-:Y:S02]  /*00b0*/  IMAD R0, R2, UR5, RZ ;  /* 0x0000000502007c24 */ /* 0x000fe4000f8e02ff */
[----:B--2---:R-:W-:-:S06]  /*00c0*/  VIADD R3, R3, UR4 ;  /* 0x0000000403037c36 */ /* 0x004fcc0008000000 */
[----:B------:R-:W-:Y:S02]  /*00d0*/  ULDC UR5, c[0x0][UR6+0x690] ;  /* 0x0001a40006057abb */ /* 0x000fe40008000800 */
[----:B------:R-:W-:-:S04]  /*00e0*/  IADD3 R2, -R0, UR5, RZ ;  /* 0x0000000500027c10 */ /* 0x000fc8000fffe1ff */
[----:B------:R-:W-:Y:S01]  /*00f0*/  ISETP.LT.OR P0, PT, R2, 0x1, !P0 ;  /* 0x000000010200780c */ /* 0x000fe20004701670 */
[----:B0-----:R-:W-:-:S12]  /*0100*/  IMAD.WIDE R6, R3, 0x4, R6 ;  /* 0x0000000403067825 */ /* 0x001fd800078e0206 */
[----:B------:R-:W-:Y:S05]  /*0110*/  @P0 EXIT ;  /* 0x000000000000094d */ /* 0x000fea0003800000 */
[----:B------:R-:W-:Y:S01]  /*0120*/  ULDC.64 UR12, c[0x0][0x208] ;  /* 0x00008200000c7ab9 */ /* 0x000fe20000000a00 */
[----:B------:R-:W0:Y:S01]  /*0130*/  S2R R4, SR_TID.X ;  /* 0x0000000000047919 */ /* 0x000e220000002100 */
[----:B------:R-:W-:Y:S01]  /*0140*/  SHF.R.S32.HI R5, RZ, 0x1f, R0 ;  /* 0x0000001fff057819 */ /* 0x000fe20000011400 */
[----:B------:R-:W-:Y:S01]  /*0150*/  ULDC.64 UR8, c[0x0][UR6+0x210] ;  /* 0x0000840006087abb */ /* 0x000fe20008000a00 */
[----:B------:R-:W-:Y:S01]  /*0160*/  ULDC.64 UR10, c[0x0][UR6+0x390] ;  /* 0x0000e400060a7abb */ /* 0x000fe20008000a00 */
        /* <DEDUP_REMOVED lines=11> */
.L_x_10:
[----:B------:R-:W1:Y:S01]  /*0220*/  LDC R6, c[0x0][0x210] ;  /* 0x00008400ff067b82 */ /* 0x000e620000000800 */
[----:B0-2---:R-:W-:-:S05]  /*0230*/  VIADD R13, R4, UR4 ;  /* 0x00000004040d7c36 */ /* 0x005fca0008000000 */
[----:B------:R-:W-:-:S04]  /*0240*/  IADD3 R7, P0, R0, R13, RZ ;  /* 0x0000000d00077210 */ /* 0x000fc80007f1e0ff */
[----:B------:R-:W-:Y:S02]  /*0250*/  LEA.HI.X.SX32 R8, R13, R5, 0x1, P0 ;  /* 0x000000050d087211 */ /* 0x000fe400000f0eff */
[C---:B------:R-:W-:Y:S02]  /*0260*/  SHF.L.U32 R10, R7.reuse, 0x3, RZ ;  /* 0x00000003070a7819 */ /* 0x040fe400000006ff */
[----:B------:R-:W-:Y:S02]  /*0270*/  SHF.L.U64.HI R7, R7, 0x3, R8 ;  /* 0x0000000307077819 */ /* 0x000fe40000010208 */
[----:B------:R-:W-:-:S04]  /*0280*/  IADD3 R8, P0, R10, UR10, RZ ;  /* 0x0000000a0a087c10 */ /* 0x000fc8000ff1e0ff */
[----:B------:R-:W-:Y:S02]  /*0290*/  IADD3.X R9, R7, UR11, RZ, P0, !PT ;  /* 0x0000000b07097c10 */ /* 0x000fe400087fe4ff */
[----:B-1----:R-:W-:-:S04]  /*02a0*/  ISETP.GE.AND P1, PT, R13, R6, PT ;  /* 0x000000060d00720c */ /* 0x002fc80003f26270 */
[----:B------:R-:W-:-:S13]  /*02b0*/  ISETP.LT.AND P1, PT, R13, R2, !P1 ;  /* 0x000000020d00720c */ /* 0x000fda0004f21270 */
[C---:B------:R-:W-:Y:S01]  /*02c0*/  @P1 IADD3 R42, P2, R10.reuse, UR8, RZ ;  /* 0x000000080a2a1c10 */ /* 0x040fe2000ff5e0ff */
[----:B------:R-:W2:Y:S03]  /*02d0*/  @P1 LDG.E.64 R20, desc[UR12][R8.64] ;  /* 0x0000000c08141981 */ /* 0x000ea6000c1e1b00 */
[----:B------:R-:W-:Y:S02]  /*02e0*/  @P1 IADD3.X R43, R7, UR9, RZ, P2, !PT ;  /* 0x00000009072b1c10 */ /* 0x000fe400097fe4ff */
[----:B------:R-:W-:-:S04]  /*02f0*/  IADD3 R10, P2, R10, UR6, RZ ;  /* 0x000000060a0a7c10 */ /* 0x000fc8000ff5e0ff */
[----:B------:R-:W-:Y:S01]  /*0300*/  IADD3.X R11, R7, UR7, RZ, P2, !PT ;  /* 0x00000007070b7c10 */ /* 0x000fe200097fe4ff */
[----:B------:R-:W3:Y:S04]  /*0310*/  @P1 LDG.E.64 R42, desc[UR12][R42.64] ;  /* 0x0000000c2a2a1981 */ /* 0x000ee8000c1e1b00 */
[----:B------:R-:W4:Y:S01]  /*0320*/  @P1 LDG.E.64 R40, desc[UR12][R10.64] ;  /* 0x0000000c0a281981 */ /* 0x000f22000c1e1b00 */
[----:B------:R-:W-:-:S05]  /*0330*/  VIADD R17, R13, UR5 ;  /* 0x000000050d117c36 */ /* 0x000fca0008000000 */
[----:B------:R-:W-:-:S04]  /*0340*/  ISETP.GE.AND P2, PT, R17, R6, PT ;  /* 0x000000061100720c */ /* 0x000fc80003f46270 */
[----:B------:R-:W-:Y:S02]  /*0350*/  ISETP.LT.AND P2, PT, R17, R2, !P2 ;  /* 0x000000021100720c */ /* 0x000fe40005741270 */
[----:B------:R-:W-:-:S04]  /*0360*/  IADD3 R7, P0, R0, R17, RZ ;  /* 0x0000001100077210 */ /* 0x000fc80007f1e0ff */
[----:B------:R-:W-:Y:S01]  /*0370*/  LEA.HI.X.SX32 R12, R17, R5, 0x1, P0 ;  /* 0x00000005110c7211 */ /* 0x000fe200000f0eff */
[----:B------:R-:W-:-:S03]  /*0380*/  IMAD.SHL.U32 R14, R7, 0x8, RZ ;  /* 0x00000008070e7824 */ /* 0x000fc600078e00ff */
[----:B------:R-:W-:-:S03]  /*0390*/  SHF.L.U64.HI R7, R7, 0x3, R12 ;  /* 0x0000000307077819 */ /* 0x000fc6000001020c */
[----:B------:R-:W-:-:S04]  /*03a0*/  @P2 IADD3 R36, P0, R14, UR8, RZ ;  /* 0x000000080e242c10 */ /* 0x000fc8000ff1e0ff */
[----:B------:R-:W-:Y:S02]  /*03b0*/  @P2 IADD3.X R37, R7, UR9, RZ, P0, !PT ;  /* 0x0000000907252c10 */ /* 0x000fe400087fe4ff */
[----:B------:R-:W-:-:S04]  /*03c0*/  IADD3 R12, P0, R14, UR10, RZ ;  /* 0x0000000a0e0c7c10 */ /* 0x000fc8000ff1e0ff */
[----:B------:R-:W4:Y:S01]  /*03d0*/  @P2 LDG.E.64 R36, desc[UR12][R36.64] ;  /* 0x0000000c24242981 */ /* 0x000f22000c1e1b00 */
[----:B------:R-:W-:Y:S02]  /*03e0*/  IADD3 R14, P3, R14, UR6, RZ ;  /* 0x000000060e0e7c10 */ /* 0x000fe4000ff7e0ff */
[C---:B------:R-:W-:Y:S02]  /*03f0*/  IADD3.X R13, R7.reuse, UR11, RZ, P0, !PT ;  /* 0x0000000b070d7c10 */ /* 0x040fe400087fe4ff */
[----:B------:R-:W-:-:S03]  /*0400*/  IADD3.X R15, R7, UR7, RZ, P3, !PT ;  /* 0x00000007070f7c10 */ /* 0x000fc60009ffe4ff */
[----:B------:R-:W4:Y:S04]  /*0410*/  @P2 LDG.E.64 R32, desc[UR12][R12.64] ;  /* 0x0000000c0c202981 */ /* 0x000f28000c1e1b00 */
[----:B------:R-:W4:Y:S01]  /*0420*/  @P2 LDG.E.64 R30, desc[UR12][R14.64] ;  /* 0x0000000c0e1e2981 */ /* 0x000f22000c1e1b00 */
[----:B------:R-:W-:Y:S01]  /*0430*/  IADD3 R23, R17, UR5, RZ ;  /* 0x0000000511177c10 */ /* 0x000fe2000fffe0ff */
[----:B------:R-:W-:Y:S02]  /*0440*/  @P1 IMAD.MOV.U32 R16, RZ, RZ, -0x10000000 ;  /* 0xf0000000ff101424 */ /* 0x000fe400078e00ff */
[----:B------:R-:W-:Y:S01]  /*0450*/  @P1 IMAD.MOV.U32 R17, RZ, RZ, 0x380fffff ;  /* 0x380fffffff111424 */ /* 0x000fe200078e00ff */
[----:B------:R-:W-:Y:S02]  /*0460*/  IADD3 R7, P5, R0, R23, RZ ;  /* 0x0000001700077210 */ /* 0x000fe40007fbe0ff */
[----:B------:R-:W-:-:S02]  /*0470*/  ISETP.GE.AND P3, PT, R23, R6, PT ;  /* 0x000000061700720c */ /* 0x000fc40003f66270 */
[C---:B------:R-:W-:Y:S02]  /*0480*/  LEA.HI.X.SX32 R18, R23.reuse, R5, 0x1, P5 ;  /* 0x0000000517127211 */ /* 0x040fe400028f0eff */
[----:B------:R-:W-:Y:S02]  /*0490*/  ISETP.LT.AND P3, PT, R23, R2, !P3 ;  /* 0x000000021700720c */ /* 0x000fe40005f61270 */
[----:B------:R-:W-:Y:S02]  /*04a0*/  PLOP3.LUT P4, PT, PT, PT, PT, 0x80, 0x0 ;  /* 0x000000000000781c */ /* 0x000fe40003f8f070 */
[C---:B------:R-:W-:Y:S02]  /*04b0*/  SHF.L.U64.HI R19, R7.reuse, 0x3, R18 ;  /* 0x0000000307137819 */ /* 0x040fe40000010212 */
[----:B------:R-:W-:Y:S01]  /*04c0*/  SHF.L.U32 R7, R7, 0x3, RZ ;  /* 0x0000000307077819 */ /* 0x000fe200000006ff */
[----:B------:R-:W-:Y:S01]  /*04d0*/  VIADD R23, R23, UR5 ;  /* 0x0000000517177c36 */ /* 0x000fe20008000000 */
[----:B------:R-:W-:Y:S01]  /*04e0*/  @P2 MOV R38, 0xf0000000 ;  /* 0xf000000000262802 */ /* 0x000fe20000000f00 */
[----:B------:R-:W-:Y:S01]  /*04f0*/  @P2 IMAD.MOV.U32 R39, RZ, RZ, 0x380fffff ;  /* 0x380fffffff272424 */ /* 0x000fe200078e00ff */
[----:B--2---:R-:W-:-:S02]  /*0500*/  @P1 DSETP.GEU.AND P6, PT, |R20|, R16, PT ;  /* 0x000000101400122a */ /* 0x004fc40003fce200 */
[--C-:B---3--:R-:W-:Y:S02]  /*0510*/  @P1 DSETP.GEU.AND P0, PT, |R42|, R16.reuse, PT ;  /* 0x000000102a00122a */ /* 0x108fe40003f0e200 */
[----:B----4-:R-:W-:-:S04]  /*0520*/  @P1 DSETP.GEU.AND P5, PT, |R40|, R16, PT ;  /* 0x000000102800122a */ /* 0x010fc80003fae200 */
[----:B------:R-:W-:Y:S01]  /*0530*/  @P1 PLOP3.LUT P4, PT, P0, PT, PT, 0x80, 0x0 ;  /* 0x000000000000181c */ /* 0x000fe2000078f070 */
[----:B------:R-:W0:Y:S01]  /*0540*/  @P1 F2F.F32.F64 R42, R42 ;  /* 0x0000002a002a1310 */ /* 0x000e220000301000 */
[----:B------:R-:W-:Y:S02]  /*0550*/  PLOP3.LUT P0, PT, PT, PT, PT, 0x80, 0x0 ;  /* 0x000000000000781c */ /* 0x000fe40003f0f070 */
[----:B------:R-:W-:Y:S02]  /*0560*/  @P1 PLOP3.LUT P0, PT, P6, PT, PT, 0x80, 0x0 ;  /* 0x000000000000181c */ /* 0x000fe4000370f070 */
[----:B------:R-:W-:Y:S02]  /*0570*/  PLOP3.LUT P6, PT, PT, PT, PT, 0x80, 0x0 ;  /* 0x000000000000781c */ /* 0x000fe40003fcf070 */
[----:B------:R-:W-:Y:S02]  /*0580*/  @P1 PLOP3.LUT P6, PT, P5, PT, PT, 0x80, 0x0 ;  /* 0x000000000000181c */ /* 0x000fe40002fcf070 */
[----:B------:R-:W-:-:S04]  /*0590*/  IADD3 R16, P5, R7, UR10, RZ ;  /* 0x0000000a07107c10 */ /* 0x000fc8000ffbe0ff */
[----:B------:R-:W-:Y:S02]  /*05a0*/  IADD3.X R17, R19, UR11, RZ, P5, !PT ;  /* 0x0000000b13117c10 */ /* 0x000fe4000affe4ff */
[----:B------:R-:W-:Y:S01]  /*05b0*/  @P3 IADD3 R24, P5, R7, UR8, RZ ;  /* 0x0000000807183c10 */ /* 0x000fe2000ffbe0ff */
[----:B0-----:R-:W-:Y:S02]  /*05c0*/  @!P4 FMUL R42, R42, 1.175494350822287508e-38 ;  /* 0x008000002a2ac820 */ /* 0x001fe40000400000 */
[----:B------:R-:W2:Y:S01]  /*05d0*/  @P3 LDG.E.64 R26, desc[UR12][R16.64] ;  /* 0x0000000c101a3981 */ /* 0x000ea2000c1e1b00 */
[----:B------:R-:W-:Y:S02]  /*05e0*/  @P3 IADD3.X R25, R19, UR9, RZ, P5, !PT ;  /* 0x0000000913193c10 */ /* 0x000fe4000affe4ff */
[----:B------:R-:W-:Y:S02]  /*05f0*/  ISETP.GE.AND P4, PT, R23, R6, PT ;  /* 0x000000061700720c */ /* 0x000fe40003f86270 */
[----:B------:R-:W-:-:S02]  /*0600*/  IADD3 R18, P5, R7, UR6, RZ ;  /* 0x0000000607127c10 */ /* 0x000fc4000ffbe0ff */
[----:B------:R-:W3:Y:S01]  /*0610*/  @P3 LDG.E.64 R24, desc[UR12][R24.64] ;  /* 0x0000000c18183981 */ /* 0x000ee2000c1e1b00 */
[----:B------:R-:W-:Y:S02]  /*0620*/  ISETP.LT.AND P4, PT, R23, R2, !P4 ;  /* 0x000000021700720c */ /* 0x000fe40006781270 */
[----:B------:R-:W-:Y:S02]  /*0630*/  IADD3.X R19, R19, UR7, RZ, P5, !PT ;  /* 0x0000000713137c10 */ /* 0x000fe4000affe4ff */
[----:B------:R-:W-:Y:S01]  /*0640*/  IADD3 R28, P5, R0, R23, RZ ;  /* 0x00000017001c7210 */ /* 0x000fe20007fbe0ff */
[----:B------:R-:W0:Y:S03]  /*0650*/  @P1 F2F.F32.F64 R7, R20 ;  /* 0x0000001400071310 */ /* 0x000e260000301000 */
[----:B------:R-:W-:Y:S01]  /*0660*/  LEA.HI.X.SX32 R23, R23, R5, 0x1, P5 ;  /* 0x0000000517177211 */ /* 0x000fe200028f0eff */
[----:B------:R-:W-:-:S03]  /*0670*/  IMAD.SHL.U32 R22, R28, 0x8, RZ ;  /* 0x000000081c167824 */ /* 0x000fc600078e00ff */
[----:B------:R-:W-:Y:S01]  /*0680*/  SHF.L.U64.HI R23, R28, 0x3, R23 ;  /* 0x000000031c177819 */ /* 0x000fe20000010217 */
[----:B------:R-:W1:Y:S01]  /*0690*/  @P1 F2F.F32.F64 R43, R40 ;  /* 0x00000028002b1310 */ /* 0x000e620000301000 */
[----:B------:R-:W-:Y:S01]  /*06a0*/  @P4 IADD3 R34, P5, R22, UR8, RZ ;  /* 0x0000000816224c10 */ /* 0x000fe2000ffbe0ff */
[----:B------:R-:W4:Y:S03]  /*06b0*/  @P3 LDG.E.64 R28, desc[UR12][R18.64] ;  /* 0x0000000c121c3981 */ /* 0x000f26000c1e1b00 */
[----:B------:R-:W-:-:S03]  /*06c0*/  @P4 IADD3.X R35, R23, UR9, RZ, P5, !PT ;  /* 0x0000000917234c10 */ /* 0x000fc6000affe4ff */
[----:B------:R-:W-:-:S03]  /*06d0*/  @P2 DSETP.GEU.AND P5, PT, |R36|, R38, PT ;  /* 0x000000262400222a */ /* 0x000fc60003fae200 */
[----:B------:R-:W4:Y:S01]  /*06e0*/  @P4 LDG.E.64 R34, desc[UR12][R34.64] ;  /* 0x0000000c22224981 */ /* 0x000f22000c1e1b00 */
[----:B0-----:R-:W-:Y:S01]  /*06f0*/  @!P0 FMUL R7, R7, 1.175494350822287508e-38 ;  /* 0x0080000007078820 */ /* 0x001fe20000400000 */
[----:B------:R-:W-:Y:S01]  /*0700*/  PLOP3.LUT P0, PT, PT, PT, PT, 0x80, 0x0 ;  /* 0x000000000000781c */ /* 0x000fe20003f0f070 */
[----:B-1----:R-:W-:Y:S01]  /*0710*/  @!P6 FMUL R43, R43, 1.175494350822287508e-38 ;  /* 0x008000002b2be820 */ /* 0x002fe20000400000 */
[C---:B------:R-:W-:Y:S02]  /*0720*/  IADD3 R20, P6, R22.reuse, UR10, RZ ;  /* 0x0000000a16147c10 */ /* 0x040fe4000ffde0ff */
[----:B------:R-:W-:Y:S02]  /*0730*/  @P2 PLOP3.LUT P0, PT, P5, PT, PT, 0x80, 0x0 ;  /* 0x000000000000281c */ /* 0x000fe40002f0f070 */
[----:B------:R-:W-:Y:S02]  /*0740*/  IADD3 R22, P5, R22, UR6, RZ ;  /* 0x0000000616167c10 */ /* 0x000fe4000ffbe0ff */
[C---:B------:R-:W-:Y:S01]  /*0750*/  IADD3.X R21, R23.reuse, UR11, RZ, P6, !PT ;  /* 0x0000000b17157c10 */ /* 0x040fe2000b7fe4ff */
[----:B------:R-:W-:Y:S01]  /*0760*/  @P2 DSETP.GEU.AND P6, PT, |R32|, R38, PT ;  /* 0x000000262000222a */ /* 0x000fe20003fce200 */
[----:B------:R-:W-:-:S03]  /*0770*/  IADD3.X R23, R23, UR7, RZ, P5, !PT ;  /* 0x0000000717177c10 */ /* 0x000fc6000affe4ff */
[----:B------:R-:W-:Y:S01]  /*0780*/  @P2 DSETP.GEU.AND P5, PT, |R30|, R38, PT ;  /* 0x000000261e00222a */ /* 0x000fe20003fae200 */
[----:B------:R-:W4:Y:S04]  /*0790*/  @P4 LDG.E.64 R38, desc[UR12][R20.64] ;  /* 0x0000000c14264981 */ /* 0x000f28000c1e1b00 */
[----:B------:R-:W4:Y:S01]  /*07a0*/  @P4 LDG.E.64 R40, desc[UR12][R22.64] ;  /* 0x0000000c16284981 */ /* 0x000f22000c1e1b00 */
[----:B------:R-:W0:Y:S01]  /*07b0*/  @P2 F2F.F32.F64 R36, R36 ;  /* 0x0000002400242310 */ /* 0x000e220000301000 */
[----:B------:R-:W-:Y:S01]  /*07c0*/  @P3 IMAD.MOV.U32 R44, RZ, RZ, -0x10000000 ;  /* 0xf0000000ff2c3424 */ /* 0x000fe200078e00ff */
[----:B------:R-:W-:-:S06]  /*07d0*/  @P3 MOV R45, 0x380fffff ;  /* 0x380fffff002d3802 */ /* 0x000fcc0000000f00 */
[----:B------:R-:W1:Y:S01]  /*07e0*/  @P2 F2F.F32.F64 R32, R32 ;  /* 0x0000002000202310 */ /* 0x000e620000301000 */
[----:B0-----:R-:W-:Y:S01]  /*07f0*/  @!P0 FMUL R36, R36, 1.175494350822287508e-38 ;  /* 0x0080000024248820 */ /* 0x001fe20000400000 */
[----:B------:R-:W-:-:S06]  /*0800*/  PLOP3.LUT P0, PT, PT, PT, PT, 0x80, 0x0 ;  /* 0x000000000000781c */ /* 0x000fcc0003f0f070 */
[----:B------:R-:W0:Y:S01]  /*0810*/  @P2 F2F.F32.F64 R30, R30 ;  /* 0x0000001e001e2310 */ /* 0x000e220000301000 */
[----:B------:R-:W-:Y:S02]  /*0820*/  @P2 PLOP3.LUT P0, PT, P6, PT, PT, 0x80, 0x0 ;  /* 0x000000000000281c */ /* 0x000fe4000370f070 */
[----:B------:R-:W-:Y:S02]  /*0830*/  PLOP3.LUT P6, PT, PT, PT, PT, 0x80, 0x0 ;  /* 0x000000000000781c */ /* 0x000fe40003fcf070 */
[----:B------:R-:W-:-:S09]  /*0840*/  @P2 PLOP3.LUT P6, PT, P5, PT, PT, 0x80, 0x0 ;  /* 0x000000000000281c */ /* 0x000fd20002fcf070 */
[----:B-1----:R-:W-:Y:S01]  /*0850*/  @!P0 FMUL R32, R32, 1.175494350822287508e-38 ;  /* 0x0080000020208820 */ /* 0x002fe20000400000 */
[----:B------:R-:W-:-:S03]  /*0860*/  PLOP3.LUT P0, PT, PT, PT, PT, 0x80, 0x0 ;  /* 0x000000000000781c */ /* 0x000fc60003f0f070 */
[----:B0-----:R-:W-:Y:S01]  /*0870*/  @!P6 FMUL R30, R30, 1.175494350822287508e-38 ;  /* 0x008000001e1ee820 */ /* 0x001fe20000400000 */
[----:B------:R-:W-:-:S06]  /*0880*/  HFMA2.MMA R33, -RZ, RZ, 0, 0 ;  /* 0x00000000ff217435 */ /* 0x000fcc00000001ff */
[----:B------:R-:W-:Y:S02]  /*0890*/  @P2 IMAD.MOV.U32 R33, RZ, RZ, R32 ;  /* 0x000000ffff212224 */ /* 0x000fe400078e0020 */
[----:B------:R-:W-:Y:S01]  /*08a0*/  IMAD.MOV.U32 R32, RZ, RZ, RZ ;  /* 0x000000ffff207224 */ /* 0x000fe200078e00ff */
[--C-:B--2---:R-:W-:Y:S02]  /*08b0*/  @P3 DSETP.GEU.AND P6, PT, |R26|, R44.reuse, PT ;  /* 0x0000002c1a00322a */ /* 0x104fe40003fce200 */
[----:B---3--:R-:W-:Y:S01]  /*08c0*/  @P3 DSETP.GEU.AND P5, PT, |R24|, R44, PT ;  /* 0x0000002c1800322a */ /* 0x008fe20003fae200 */
[----:B------:R0:W1:Y:S05]  /*08d0*/  @P3 F2F.F32.F64 R37, R24 ;  /* 0x0000001800253310 */ /* 0x00006a0000301000 */
[----:B------:R-:W-:-:S02]  /*08e0*/  @P3 PLOP3.LUT P0, PT, P5, PT, PT, 0x80, 0x0 ;  /* 0x000000000000381c */ /* 0x000fc40002f0f070 */
[----:B------:R-:W-:Y:S01]  /*08f0*/  PLOP3.LUT P5, PT, PT, PT, PT, 0x80, 0x0 ;  /* 0x000000000000781c */ /* 0x000fe20003faf070 */
[----:B------:R-:W2:Y:S01]  /*0900*/  @P3 F2F.F32.F64 R31, R26 ;  /* 0x0000001a001f3310 */ /* 0x000ea20000301000 */
[----:B------:R-:W-:Y:S01]  /*0910*/  @P3 PLOP3.LUT P5, PT, P6, PT, PT, 0x80, 0x0 ;  /* 0x000000000000381c */ /* 0x000fe200037af070 */
[----:B0-----:R-:W-:Y:S02]  /*0920*/  @P4 IMAD.MOV.U32 R24, RZ, RZ, -0x10000000 ;  /* 0xf0000000ff184424 */ /* 0x001fe400078e00ff */
[----:B------:R-:W-:-:S06]  /*0930*/  @P4 IMAD.MOV.U32 R25, RZ, RZ, 0x380fffff ;  /* 0x380fffffff194424 */ /* 0x000fcc00078e00ff */
[----:B-1----:R-:W-:Y:S01]  /*0940*/  @!P0 FMUL R37, R37, 1.175494350822287508e-38 ;  /* 0x0080000025258820 */ /* 0x002fe20000400000 */
[----:B----4-:R-:W-:Y:S01]  /*0950*/  @P3 DSETP.GEU.AND P0, PT, |R28|, R44, PT ;  /* 0x0000002c1c00322a */ /* 0x010fe20003f0e200 */
[----:B------:R-:W-:Y:S01]  /*0960*/  PLOP3.LUT P6, PT, PT, PT, PT, 0x80, 0x0 ;  /* 0x000000000000781c */ /* 0x000fe20003fcf070 */
[----:B------:R-:W0:Y:S01]  /*0970*/  @P3 F2F.F32.F64 R28, R28 ;  /* 0x0000001c001c3310 */ /* 0x000e220000301000 */
[----:B--2---:R-:W-:Y:S01]  /*0980*/  @!P5 FMUL R31, R31, 1.175494350822287508e-38 ;  /* 0x008000001f1fd820 */ /* 0x004fe20000400000 */
[----:B------:R-:W-:Y:S02]  /*0990*/  @P4 DSETP.GEU.AND P5, PT, |R34|, R24, PT ;  /* 0x000000182200422a */ /* 0x000fe40003fae200 */
[----:B------:R-:W-:Y:S02]  /*09a0*/  @P3 PLOP3.LUT P6, PT, P0, PT, PT, 0x80, 0x0 ;  /* 0x000000000000381c */ /* 0x000fe400007cf070 */
[----:B------:R-:W-:Y:S02]  /*09b0*/  PLOP3.LUT P0, PT, PT, PT, PT, 0x80, 0x0 ;  /* 0x000000000000781c */ /* 0x000fe40003f0f070 */
[----:B------:R-:W1:Y:S01]  /*09c0*/  @P4 F2F.F32.F64 R34, R34 ;  /* 0x0000002200224310 */ /* 0x000e620000301000 */
[----:B------:R-:W-:-:S08]  /*09d0*/  @P4 PLOP3.LUT P0, PT, P5, PT, PT, 0x80, 0x0 ;  /* 0x000000000000481c */ /* 0x000fd00002f0f070 */
[----:B0-----:R-:W-:Y:S01]  /*09e0*/  @!P6 FMUL R28, R28, 1.175494350822287508e-38 ;  /* 0x008000001c1ce820 */ /* 0x001fe20000400000 */
[--C-:B------:R-:W-:Y:S01]  /*09f0*/  @P4 DSETP.GEU.AND P6, PT, |R38|, R24.reuse, PT ;  /* 0x000000182600422a */ /* 0x100fe20003fce200 */
[----:B------:R-:W0:Y:S03]  /*0a00*/  @P4 F2F.F32.F64 R38, R38 ;  /* 0x0000002600264310 */ /* 0x000e260000301000 */
[----:B-1----:R-:W-:Y:S01]  /*0a10*/  @!P0 FMUL R34, R34, 1.175494350822287508e-38 ;  /* 0x0080000022228820 */ /* 0x002fe20000400000 */
[----:B------:R-:W-:Y:S02]  /*0a20*/  PLOP3.LUT P0, PT, PT, PT, PT, 0x80, 0x0 ;  /* 0x000000000000781c */ /* 0x000fe40003f0f070 */
[----:B------:R-:W-:Y:S01]  /*0a30*/  @P4 PLOP3.LUT P0, PT, P6, PT, PT, 0x80, 0x0 ;  /* 0x000000000000481c */ /* 0x000fe2000370f070 */
[----:B------:R-:W-:Y:S01]  /*0a40*/  @P4 DSETP.GEU.AND P5, PT, |R40|, R24, PT ;  /* 0x000000182800422a */ /* 0x000fe20003fae200 */
[----:B------:R-:W-:Y:S01]  /*0a50*/  PLOP3.LUT P6, PT, PT, PT, PT, 0x80, 0x0 ;  /* 0x000000000000781c */ /* 0x000fe20003fcf070 */
[----:B------:R-:W1:Y:S04]  /*0a60*/  @P4 F2F.F32.F64 R40, R40 ;  /* 0x0000002800284310 */ /* 0x000e680000301000 */
[----:B------:R-:W-:-:S02]  /*0a70*/  @P4 PLOP3.LUT P6, PT, P5, PT, PT, 0x80, 0x0 ;  /* 0x000000000000481c */ /* 0x000fc40002fcf070 */
[----:B------:R-:W-:-:S04]  /*0a80*/  CS2R R26, SRZ ;  /* 0x00000000001a7805 */ /* 0x000fc8000001ff00 */
[----:B0-----:R-:W-:Y:S01]  /*0a90*/  @!P0 FMUL R38, R38, 1.175494350822287508e-38 ;  /* 0x0080000026268820 */ /* 0x001fe20000400000 */
[----:B------:R-:W-:Y:S01]  /*0aa0*/  ISETP.NE.AND P0, PT, RZ, UR14, PT ;  /* 0x0000000eff007c0c */ /* 0x000fe2000bf05270 */
[----:B------:R-:W-:Y:S01]  /*0ab0*/  @P1 IMAD.MOV.U32 R26, RZ, RZ, R7 ;  /* 0x000000ffff1a1224 */ /* 0x000fe200078e0007 */
[----:B------:R-:W-:Y:S01]  /*0ac0*/  HFMA2.MMA R7, -RZ, RZ, 0, 0 ;  /* 0x00000000ff077435 */ /* 0x000fe200000001ff */
[----:B------:R-:W-:Y:S01]  /*0ad0*/  CS2R R24, SRZ ;  /* 0x0000000000187805 */ /* 0x000fe2000001ff00 */
[----:B------:R-:W-:Y:S02]  /*0ae0*/  HFMA2.MMA R35, -RZ, RZ, 0, 0 ;  /* 0x00000000ff237435 */ /* 0x000fe400000001ff */
[----:B-1----:R-:W-:Y:S01]  /*0af0*/  @!P6 FMUL R40, R40, 1.175494350822287508e-38 ;  /* 0x008000002828e820 */ /* 0x002fe20000400000 */
[----:B------:R-:W-:Y:S01]  /*0b00*/  @P2 MOV R25, R30 ;  /* 0x0000001e00192202 */ /* 0x000fe20000000f00 */
[----:B------:R-:W-:Y:S01]  /*0b10*/  @P2 IMAD.MOV.U32 R24, RZ, RZ, R36 ;  /* 0x000000ffff182224 */ /* 0x000fe200078e0024 */
[----:B------:R-:W-:-:S02]  /*0b20*/  @P3 MOV R7, R31 ;  /* 0x0000001f00073202 */ /* 0x000fc40000000f00 */
[----:B------:R-:W-:Y:S01]  /*0b30*/  CS2R R30, SRZ ;  /* 0x00000000001e7805 */ /* 0x000fe2000001ff00 */
[----:B------:R-:W-:Y:S01]  /*0b40*/  IMAD.MOV.U32 R29, RZ, RZ, RZ ;  /* 0x000000ffff1d7224 */ /* 0x000fe200078e00ff */
[----:B------:R-:W-:Y:S01]  /*0b50*/  @P1 MOV R27, R42 ;  /* 0x0000002a001b1202 */ /* 0x000fe20000000f00 */
[----:B------:R-:W-:Y:S01]  /*0b60*/  IMAD.MOV.U32 R36, RZ, RZ, RZ ;  /* 0x000000ffff247224 */ /* 0x000fe200078e00ff */
[----:B------:R-:W-:Y:S01]  /*0b70*/  @P1 MOV R29, R43 ;  /* 0x0000002b001d1202 */ /* 0x000fe20000000f00 */
[----:B------:R-:W-:Y:S01]  /*0b80*/  @P3 IMAD.MOV.U32 R36, RZ, RZ, R37 ;  /* 0x000000ffff243224 */ /* 0x000fe200078e0025 */
[----:B------:R-:W-:Y:S01]  /*0b90*/  @P4 MOV R32, R34 ;  /* 0x0000002200204202 */ /* 0x000fe20000000f00 */
[----:B------:R-:W-:Y:S01]  /*0ba0*/  @P3 IMAD.MOV.U32 R31, RZ, RZ, R28 ;  /* 0x000000ffff1f3224 */ /* 0x000fe200078e001c */
[----:B------:R-:W-:Y:S01]  /*0bb0*/  @P4 MOV R30, R40 ;  /* 0x00000028001e4202 */ /* 0x000fe20000000f00 */
[----:B------:R-:W-:Y:S01]  /*0bc0*/  @P4 IMAD.MOV.U32 R35, RZ, RZ, R38 ;  /* 0x000000ffff234224 */ /* 0x000fe200078e0026 */
        /* <DEDUP_REMOVED lines=26> */
.L_x_8:
[----:B------:R-:W0:Y:S08]  /*0d70*/  MUFU.RCP R28, UR19 ;  /* 0x00000013001c7d08 */ /* 0x000e300008001000 */
[----:B------:R-:W-:Y:S01]  /*0d80*/  MUFU.RCP R37, UR18 ;  /* 0x0000001200257d08 */ /* 0x000fe20008001000 */
[----:B0----5:R-:W-:-:S07]  /*0d90*/  FFMA.FTZ R34, R3, R28, UR17 ;  /* 0x0000001103227e23 */ /* 0x021fce000801001c */
        /* <DEDUP_REMOVED lines=11> */
[----:B------:R-:W-:Y:S01]  /*0e50*/  FMUL.FTZ R36, R36, UR15 ;  /* 0x0000000f24247c20 */ /* 0x000fe20008410000 */
[----:B------:R-:W-:Y:S01]  /*0e60*/  FMUL.FTZ R27, R32, UR15 ;  /* 0x0000000f201b7c20 */ /* 0x000fe20008410000 */
[----:B------:R-:W-:Y:S01]  /*0e70*/  FFMA.FTZ R24, R29, UR16, R24 ;  /* 0x000000101d187c23 */ /* 0x000fe20008010018 */
[----:B------:R-:W-:Y:S01]  /*0e80*/  FFMA.FTZ R32, R25, UR16, R28 ;  /* 0x0000001019207c23 */ /* 0x000fe2000801001c */
[----:B------:R-:W-:Y:S01]  /*0e90*/  FFMA.FTZ R36, R31, UR16, R36 ;  /* 0x000000101f247c23 */ /* 0x000fe20008010024 */
[----:B------:R-:W-:Y:S01]  /*0ea0*/  FFMA.FTZ R34, R30, UR16, R27 ;  /* 0x000000101e227c23 */ /* 0x000fe2000801001b */
[-C--:B------:R-:W-:Y:S01]  /*0eb0*/  FMUL.FTZ R27, R24, R37.reuse ;  /* 0x00000025181b7220 */ /* 0x080fe20000410000 */
[-C--:B------:R-:W-:Y:S01]  /*0ec0*/  FMUL.FTZ R30, R32, R37.reuse ;  /* 0x00000025201e7220 */ /* 0x080fe20000410000 */
[-C--:B------:R-:W-:Y:S01]  /*0ed0*/  FMUL.FTZ R40, R36, R37.reuse ;  /* 0x0000002524287220 */ /* 0x080fe20000410000 */
[----:B------:R-:W-:-:S07]  /*0ee0*/  FMUL.FTZ R38, R34, R37 ;  /* 0x0000002522267220 */ /* 0x000fce0000410000 */
.L_x_9:
[----:B------:R-:W-:Y:S01]  /*0ef0*/  FFMA.FTZ R31, -R27, UR21, R26 ;  /* 0x000000151b1f7c23 */ /* 0x000fe2000801011a */
[----:B------:R-:W-:Y:S01]  /*0f00*/  @P1 FMUL.FTZ R24, R24, 1 ;  /* 0x3f80000018181820 */ /* 0x000fe20000410000 */
[----:B------:R-:W-:Y:S01]  /*0f10*/  @P2 FMUL.FTZ R28, R32, 1 ;  /* 0x3f800000201c2820 */ /* 0x000fe20000410000 */
[----:B------:R-:W-:Y:S01]  /*0f20*/  FFMA.FTZ R32, -R30, UR21, R33 ;  /* 0x000000151e207c23 */ /* 0x000fe20008010121 */
[----:B------:R-:W-:Y:S01]  /*0f30*/  @P1 FMUL.FTZ R31, R31, 1 ;  /* 0x3f8000001f1f1820 */ /* 0x000fe20000410000 */
[----:B------:R-:W-:Y:S01]  /*0f40*/  FFMA.FTZ R39, -R40, UR21, R7 ;  /* 0x0000001528277c23 */ /* 0x000fe20008010107 */
[----:B------:R-:W-:Y:S01]  /*0f50*/  FFMA.FTZ R37, -R38, UR21, R35 ;  /* 0x0000001526257c23 */ /* 0x000fe20008010123 */
[----:B------:R-:W-:Y:S01]  /*0f60*/  @P1 F2F.F64.F32 R24, R24 ;  /* 0x0000001800181310 */ /* 0x000fe20000201800 */
[----:B------:R-:W-:Y:S01]  /*0f70*/  @P2 FMUL.FTZ R32, R32, 1 ;  /* 0x3f80000020202820 */ /* 0x000fe20000410000 */
[----:B------:R-:W-:Y:S01]  /*0f80*/  @P3 FMUL.FTZ R39, R39, 1 ;  /* 0x3f80000027273820 */ /* 0x000fe20000410000 */
[----:B------:R-:W-:Y:S01]  /*0f90*/  @P3 FMUL.FTZ R36, R36, 1 ;  /* 0x3f80000024243820 */ /* 0x000fe20000410000 */
[----:B------:R-:W-:Y:S01]  /*0fa0*/  @P4 FMUL.FTZ R37, R37, 1 ;  /* 0x3f80000025254820 */ /* 0x000fe20000410000 */
[----:B------:R-:W-:Y:S01]  /*0fb0*/  @P4 FMUL.FTZ R34, R34, 1 ;  /* 0x3f80000022224820 */ /* 0x000fe20000410000 */
[----:B------:R-:W-:-:S02]  /*0fc0*/  ULEA UR4, UR5, UR4, 0x2 ;  /* 0x0000000405047291 */ /* 0x000fc4000f8e103f */
[----:B------:R-:W0:Y:S04]  /*0fd0*/  @P1 F2F.F64.F32 R30, R31 ;  /* 0x0000001f001e1310 */ /* 0x000e280000201800 */
[----:B------:R-:W-:-:S04]  /*0fe0*/  ISETP.LE.AND P0, PT, R6, UR4, PT ;  /* 0x0000000406007c0c */ /* 0x000fc8000bf03270 */
[----:B------:R-:W1:Y:S01]  /*0ff0*/  @P2 F2F.F64.F32 R32, R32 ;  /* 0x0000002000202310 */ /* 0x000e620000201800 */
[----:B0-----:R2:W-:Y:S07]  /*1000*/  @P1 STG.E.64 desc[UR12][R8.64], R30 ;  /* 0x0000001e08001986 */ /* 0x0015ee000c101b0c */
[----:B------:R-:W0:Y:S01]  /*1010*/  @P2 F2F.F64.F32 R28, R28 ;  /* 0x0000001c001c2310 */ /* 0x000e220000201800 */
[----:B------:R2:W-:Y:S01]  /*1020*/  @P1 STG.E.64 desc[UR12][R10.64], R24 ;  /* 0x000000180a001986 */ /* 0x0005e2000c101b0c */
[----:B------:R-:W-:-:S03]  /*1030*/  ISETP.GT.AND P1, PT, R2, UR4, PT ;  /* 0x0000000402007c0c */ /* 0x000fc6000bf24270 */
[----:B-1----:R2:W-:Y:S03]  /*1040*/  @P2 STG.E.64 desc[UR12][R12.64], R32 ;  /* 0x000000200c002986 */ /* 0x0025e6000c101b0c */
[----:B------:R-:W1:Y:S01]  /*1050*/  @P3 F2F.F64.F32 R38, R39 ;  /* 0x0000002700263310 */ /* 0x000e620000201800 */
[----:B0-----:R2:W-:Y:S07]  /*1060*/  @P2 STG.E.64 desc[UR12][R14.64], R28 ;  /* 0x0000001c0e002986 */ /* 0x0015ee000c101b0c */
[----:B------:R-:W0:Y:S01]  /*1070*/  @P3 F2F.F64.F32 R26, R36 ;  /* 0x00000024001a3310 */ /* 0x000e220000201800 */
[----:B-1----:R2:W-:Y:S07]  /*1080*/  @P3 STG.E.64 desc[UR12][R16.64], R38 ;  /* 0x0000002610003986 */ /* 0x0025ee000c101b0c */
[----:B------:R-:W1:Y:S01]  /*1090*/  @P4 F2F.F64.F32 R36, R37 ;  /* 0x0000002500244310 */ /* 0x000e620000201800 */
[----:B0-----:R2:W-:Y:S07]  /*10a0*/  @P3 STG.E.64 desc[UR12][R18.64], R26 ;  /* 0x0000001a12003986 */ /* 0x0015ee000c101b0c */
[----:B------:R-:W0:Y:S01]  /*10b0*/  @P4 F2F.F64.F32 R34, R34 ;  /* 0x0000002200224310 */ /* 0x000e220000201800 */
[----:B-1----:R2:W-:Y:S04]  /*10c0*/  @P4 STG.E.64 desc[UR12][R20.64], R36 ;  /* 0x0000002414004986 */ /* 0x0025e8000c101b0c */
[----:B0-----:R2:W-:Y:S01]  /*10d0*/  @P4 STG.E.64 desc[UR12][R22.64], R34 ;  /* 0x0000002216004986 */ /* 0x0015e2000c101b0c */
[----:B------:R-:W-:Y:S05]  /*10e0*/  @!P0 BRA P1, `(.L_x_10) ;  /* 0xfffffff0004c8947 */ /* 0x000fea000083ffff */
[----:B------:R-:W-:Y:S05]  /*10f0*/  EXIT ;  /* 0x000000000000794d */ /* 0x000fea0003800000 */
.L_x_11:
        /* <DEDUP_REMOVED lines=16> */
.L_x_14:


//--------------------- .nv.shared.reserved.0     --------------------------
	.section	.nv.shared.reserved.0,"aw",@nobits
	.weak		__nv_reservedSMEM_offset_0_alias
	.size		__nv_reservedSMEM_offset_0_alias, 0, 0
	.other		__nv_reservedSMEM_offset_0_alias,@"STO_CUDA_RESERVED_SHARED STV_DEFAULT"
__nv_reservedSMEM_offset_0_alias:
	.zero		0


//--------------------- .nv.global                --------------------------
	.section	.nv.global,"aw",@nobits
.nv.global:
	.type		_ZN55_INTERNAL_56f59b4e_24_multi_tensor_novograd_cu_9c9230b34cuda3std3__48in_placeE,@object
	.size		_ZN55_INTERNAL_56f59b4e_24_multi_tensor_novograd_cu_9c9230b34cuda3std3__48in_placeE,(_ZN55_INTERNAL_56f59b4e_24_multi_tensor_novograd_cu_9c9230b34cuda3std6ranges3__45__cpo8distanceE - _ZN55_INTERNAL_56f59b4e_24_multi_tensor_novograd_cu_9c9230b34cuda3std3__48in_placeE)
_ZN55_INTERNAL_56f59b4e_24_multi_tensor_novograd_cu_9c9230b34cuda3std3__48in_placeE:
	.zero		1
	.type		_ZN55_INTERNAL_56f59b4e_24_multi_tensor_novograd_cu_9c9230b34cuda3std6ranges3__45__cpo8distanceE,@object
	.size		_ZN55_INTERNAL_56f59b4e_24_multi_tensor_novograd_cu_9c9230b34cuda3std6ranges3__45__cpo8distanceE,(_ZN55_INTERNAL_56f59b4e_24_multi_tensor_novograd_cu_9c9230b34cuda3std3__45__cpo6cbeginE - _ZN55_INTERNAL_56f59b4e_24_multi_tensor_novograd_cu_9c9230b34cuda3std6ranges3__45__cpo8distanceE)
_ZN55_INTERNAL_56f59b4e_24_multi_tensor_novograd_cu_9c9230b34cuda3std6ranges3__45__cpo8distanceE:
	.zero		1
	.type		_ZN55_INTERNAL_56f59b4e_24_multi_tensor_novograd_cu_9c9230b34cuda3std3__45__cpo6cbeginE,@object
	.size		_ZN55_INTERNAL_56f59b4e_24_multi_tensor_novograd_cu_9c9230b34cuda3std3__45__cpo6cbeginE,(_ZN55_INTERNAL_56f59b4e_24_multi_tensor_novograd_cu_9c9230b34cuda3std6ranges3__45__cpo7advanceE - _ZN55_INTERNAL_56f59b4e_24_multi_tensor_novograd_cu_9c9230b34cuda3std3__45__cpo6cbeginE)
_ZN55_INTERNAL_56f59b4e_24_multi_tensor_novograd_cu_9c9230b34cuda3std3__45__cpo6cbeginE:
	.zero		1
	.type		_ZN55_INTERNAL_56f59b4e_24_multi_tensor_novograd_cu_9c9230b34cuda3std6ranges3__45__cpo7advanceE,@object
	.size		_ZN55_INTERNAL_56f59b4e_24_multi_tensor_novograd_cu_9c9230b34cuda3std6ranges3__45__cpo7advanceE,(_ZN55_INTERNAL_56f59b4e_24_multi_tensor_novograd_cu_9c9230b34cuda3std3__45__cpo7crbeginE - _ZN55_INTERNAL_56f59b4e_24_multi_tensor_novograd_cu_9c9230b34cuda3std6ranges3__45__cpo7advanceE)
_ZN55_INTERNAL_56f59b4e_24_multi_tensor_novograd_cu_9c9230b34cuda3std6ranges3__45__cpo7advanceE:
	.zero		1
	.type		_ZN55_INTERNAL_56f59b4e_24_multi_tensor_novograd_cu_9c9230b34cuda3std3__45__cpo7crbeginE,@object
	.size		_ZN55_INTERNAL_56f59b4e_24_multi_tensor_novograd_cu_9c9230b34cuda3std3__45__cpo7crbeginE,(_ZN55_INTERNAL_56f59b4e_24_multi_tensor_novograd_cu_9c9230b34cuda3std6ranges3__45__cpo4dataE - _ZN55_INTERNAL_56f59b4e_24_multi_tensor_novograd_cu_9c9230b34cuda3std3__45__cpo7crbeginE)
_ZN55_INTERNAL_56f59b4e_24_multi_tensor_novograd_cu_9c9230b34cuda3std3__45__cpo7crbeginE:
	.zero		1
	.type		_ZN55_INTERNAL_56f59b4e_24_multi_tensor_novograd_cu_9c9230b34cuda3std6ranges3__45__cpo4dataE,@object
	.size		_ZN55_INTERNAL_56f59b4e_24_multi_tensor_novograd_cu_9c9230b34cuda3std6ranges3__45__cpo4dataE,(_ZN55_INTERNAL_56f59b4e_24_multi_tensor_novograd_cu_9c9230b34cuda3std6ranges3__45__cpo5beginE - _ZN55_INTERNAL_56f59b4e_24_multi_tensor_novograd_cu_9c9230b34cuda3std6ranges3__45__cpo4dataE)
_ZN55_INTERNAL_56f59b4e_24_multi_tensor_novograd_cu_9c9230b34cuda3std6ranges3__45__cpo4dataE:
	.zero		1
	.type		_ZN55_INTERNAL_56f59b4e_24_multi_tensor_novograd_cu_9c9230b34cuda3std6ranges3__45__cpo5beginE,@object
	.size		_ZN55_INTERNAL_56f59b4e_24_multi_tensor_novograd_cu_9c9230b34cuda3std6ranges3__45__cpo5beginE,(_ZN55_INTERNAL_56f59b4e_24_multi_tensor_novograd_cu_9c9230b34cuda3std3__457_GLOBAL__N__56f59b4e_24_multi_tensor_novograd_cu_9c9230b36ignoreE - _ZN55_INTERNAL_56f59b4e_24_multi_tensor_novograd_cu_9c9230b34cuda3std6ranges3__45__cpo5beginE)
_ZN55_INTERNAL_56f59b4e_24_multi_tensor_novograd_cu_9c9230b34cuda3std6ranges3__45__cpo5beginE:
	.zero		1
	.type		_ZN55_INTERNAL_56f59b4e_24_multi_tensor_novograd_cu_9c9230b34cuda3std3__457_GLOBAL__N__56f59b4e_24_multi_tensor_novograd_cu_9c9230b36ignoreE,@object
	.size		_ZN55_INTERNAL_56f59b4e_24_multi_tensor_novograd_cu_9c9230b34cuda3std3__457_GLOBAL__N__56f59b4e_24_multi_tensor_novograd_cu_9c9230b36ignoreE,(_ZN55_INTERNAL_56f59b4e_24_multi_tensor_novograd_cu_9c9230b34cuda3std6ranges3__45__cpo4sizeE - _ZN55_INTERNAL_56f59b4e_24_multi_tensor_novograd_cu_9c9230b34cuda3std3__457_GLOBAL__N__56f59b4e_24_multi_tensor_novograd_cu_9c9230b36ignoreE)
_ZN55_INTERNAL_56f59b4e_24_multi_tensor_novograd_cu_9c9230b34cuda3std3__457_GLOBAL__N__56f59b4e_24_multi_tensor_novograd_cu_9c9230b36ignoreE:
	.zero		1
	.type		_ZN55_INTERNAL_56f59b4e_24_multi_tensor_novograd_cu_9c9230b34cuda3std6ranges3__45__cpo4sizeE,@object
	.size		_ZN55_INTERNAL_56f59b4e_24_multi_tensor_novograd_cu_9c9230b34cuda3std6ranges3__45__cpo4sizeE,(_ZN55_INTERNAL_56f59b4e_24_multi_tensor_novograd_cu_9c9230b34cuda3std3__45__cpo5beginE - _ZN55_INTERNAL_56f59b4e_24_multi_tensor_novograd_cu_9c9230b34cuda3std6ranges3__45__cpo4sizeE)
_ZN55_INTERNAL_56f59b4e_24_multi_tensor_novograd_cu_9c9230b34cuda3std6ranges3__45__cpo4sizeE:
	.zero		1
	.type		_ZN55_INTERNAL_56f59b4e_24_multi_tensor_novograd_cu_9c9230b34cuda3std3__45__cpo5beginE,@object
	.size		_ZN55_INTERNAL_56f59b4e_24_multi_tensor_novograd_cu_9c9230b34cuda3std3__45__cpo5beginE,(_ZN55_INTERNAL_56f59b4e_24_multi_tensor_novograd_cu_9c9230b34cuda3std6ranges3__45__cpo6cbeginE - _ZN55_INTERNAL_56f59b4e_24_multi_tensor_novograd_cu_9c9230b34cuda3std3__45__cpo5beginE)
_ZN55_INTERNAL_56f59b4e_24_multi_tensor_novograd_cu_9c9230b34cuda3std3__45__cpo5beginE:
	.zero		1
	.type		_ZN55_INTERNAL_56f59b4e_24_multi_tensor_novograd_cu_9c9230b34cuda3std6ranges3__45__cpo6cbeginE,@object
	.size		_ZN55_INTERNAL_56f59b4e_24_multi_tensor_novograd_cu_9c9230b34cuda3std6ranges3__45__cpo6cbeginE,(_ZN55_INTERNAL_56f59b4e_24_multi_tensor_novograd_cu_9c9230b34cuda3std3__45__cpo6rbeginE - _ZN55_INTERNAL_56f59b4e_24_multi_tensor_novograd_cu_9c9230b34cuda3std6ranges3__45__cpo6cbeginE)
_ZN55_INTERNAL_56f59b4e_24_multi_tensor_novograd_cu_9c9230b34cuda3std6ranges3__45__cpo6cbeginE:
	.zero		1
	.type		_ZN55_INTERNAL_56f59b4e_24_multi_tensor_novograd_cu_9c9230b34cuda3std3__45__cpo6rbeginE,@object
	.size		_ZN55_INTERNAL_56f59b4e_24_multi_tensor_novograd_cu_9c9230b34cuda3std3__45__cpo6rbeginE,(_ZN55_INTERNAL_56f59b4e_24_multi_tensor_novograd_cu_9c9230b34cuda3std6ranges3__45__cpo4nextE - _ZN55_INTERNAL_56f59b4e_24_multi_tensor_novograd_cu_9c9230b34cuda3std3__45__cpo6rbeginE)
_ZN55_INTERNAL_56f59b4e_24_multi_tensor_novograd_cu_9c9230b34cuda3std3__45__cpo6rbeginE:
	.zero		1
	.type		_ZN55_INTERNAL_56f59b4e_24_multi_tensor_novograd_cu_9c9230b34cuda3std6ranges3__45__cpo4nextE,@object
	.size		_ZN55_INTERNAL_56f59b4e_24_multi_tensor_novograd_cu_9c9230b34cuda3std6ranges3__45__cpo4nextE,(_ZN55_INTERNAL_56f59b4e_24_multi_tensor_novograd_cu_9c9230b34cuda3std6ranges3__45__cpo4swapE - _ZN55_INTERNAL_56f59b4e_24_multi_tensor_novograd_cu_9c9230b34cuda3std6ranges3__45__cpo4nextE)
_ZN55_INTERNAL_56f59b4e_24_multi_tensor_novograd_cu_9c9230b34cuda3std6ranges3__45__cpo4nextE:
	.zero		1
	.type		_ZN55_INTERNAL_56f59b4e_24_multi_tensor_novograd_cu_9c9230b34cuda3std6ranges3__45__cpo4swapE,@object
	.size		_ZN55_INTERNAL_56f59b4e_24_multi_tensor_novograd_cu_9c9230b34cuda3std6ranges3__45__cpo4swapE,(_ZN55_INTERNAL_56f59b4e_24_multi_tensor_novograd_cu_9c9230b34cuda3std3__420unreachable_sentinelE - _ZN55_INTERNAL_56f59b4e_24_multi_tensor_novograd_cu_9c9230b34cuda3std6ranges3__45__cpo4swapE)
_ZN55_INTERNAL_56f59b4e_24_multi_tensor_novograd_cu_9c9230b34cuda3std6ranges3__45__cpo4swapE:
	.zero		1
	.type		_ZN55_INTERNAL_56f59b4e_24_multi_tensor_novograd_cu_9c9230b34cuda3std3__420unreachable_sentinelE,@object
	.size		_ZN55_INTERNAL_56f59b4e_24_multi_tensor_novograd_cu_9c9230b34cuda3std3__420unreachable_sentinelE,(_ZN55_INTERNAL_56f59b4e_24_multi_tensor_novograd_cu_9c9230b36thrust23THRUST_300001_SM_900_NS6system6detail10sequential3seqE - _ZN55_INTERNAL_56f59b4e_24_multi_tensor_novograd_cu_9c9230b34cuda3std3__420unreachable_sentinelE)
_ZN55_INTERNAL_56f59b4e_24_multi_tensor_novograd_cu_9c9230b34cuda3std3__420unreachable_sentinelE:
	.zero		1
	.type		_ZN55_INTERNAL_56f59b4e_24_multi_tensor_novograd_cu_9c9230b36thrust23THRUST_300001_SM_900_NS6system6detail10sequential3seqE,@object
	.size		_ZN55_INTERNAL_56f59b4e_24_multi_tensor_novograd_cu_9c9230b36thrust23THRUST_300001_SM_900_NS6system6detail10sequential3seqE,(_ZN55_INTERNAL_56f59b4e_24_multi_tensor_novograd_cu_9c9230b34cuda3std3__45__cpo4cendE - _ZN55_INTERNAL_56f59b4e_24_multi_tensor_novograd_cu_9c9230b36thrust23THRUST_300001_SM_900_NS6system6detail10sequential3seqE)
_ZN55_INTERNAL_56f59b4e_24_multi_tensor_novograd_cu_9c9230b36thrust23THRUST_300001_SM_900_NS6system6detail10sequential3seqE:
	.zero		1
	.type		_ZN55_INTERNAL_56f59b4e_24_multi_tensor_novograd_cu_9c9230b34cuda3std3__45__cpo4cendE,@object
	.size		_ZN55_INTERNAL_56f59b4e_24_multi_tensor_novograd_cu_9c9230b34cuda3std3__45__cpo4cendE,(_ZN55_INTERNAL_56f59b4e_24_multi_tensor_novograd_cu_9c9230b34cuda3std6ranges3__45__cpo9iter_swapE - _ZN55_INTERNAL_56f59b4e_24_multi_tensor_novograd_cu_9c9230b34cuda3std3__45__cpo4cendE)
_ZN55_INTERNAL_56f59b4e_24_multi_tensor_novograd_cu_9c9230b34cuda3std3__45__cpo4cendE:
	.zero		1
	.type		_ZN55_INTERNAL_56f59b4e_24_multi_tensor_novograd_cu_9c9230b34cuda3std6ranges3__45__cpo9iter_swapE,@object
	.size		_ZN55_INTERNAL_56f59b4e_24_multi_tensor_novograd_cu_9c9230b34cuda3std6ranges3__45__cpo9iter_swapE,(_ZN55_INTERNAL_56f59b4e_24_multi_tensor_novograd_cu_9c9230b34cuda3std3__45__cpo5crendE - _ZN55_INTERNAL_56f59b4e_24_multi_tensor_novograd_cu_9c9230b34cuda3std6ranges3__45__cpo9iter_swapE)
_ZN55_INTERNAL_56f59b4e_24_multi_tensor_novograd_cu_9c9230b34cuda3std6ranges3__45__cpo9iter_swapE:
	.zero		1
	.type		_ZN55_INTERNAL_56f59b4e_24_multi_tensor_novograd_cu_9c9230b34cuda3std3__45__cpo5crendE,@object
	.size		_ZN55_INTERNAL_56f59b4e_24_multi_tensor_novograd_cu_9c9230b34cuda3std3__45__cpo5crendE,(_ZN55_INTERNAL_56f59b4e_24_multi_tensor_novograd_cu_9c9230b34cuda3std6ranges3__45__cpo5cdataE - _ZN55_INTERNAL_56f59b4e_24_multi_tensor_novograd_cu_9c9230b34cuda3std3__45__cpo5crendE)
_ZN55_INTERNAL_56f59b4e_24_multi_tensor_novograd_cu_9c9230b34cuda3std3__45__cpo5crendE:
	.zero		1
	.type		_ZN55_INTERNAL_56f59b4e_24_multi_tensor_novograd_cu_9c9230b34cuda3std6ranges3__45__cpo5cdataE,@object
	.size		_ZN55_INTERNAL_56f59b4e_24_multi_tensor_novograd_cu_9c9230b34cuda3std6ranges3__45__cpo5cdataE,(_ZN55_INTERNAL_56f59b4e_24_multi_tensor_novograd_cu_9c9230b34cuda3std6ranges3__45__cpo3endE - _ZN55_INTERNAL_56f59b4e_24_multi_tensor_novograd_cu_9c9230b34cuda3std6ranges3__45__cpo5cdataE)
_ZN55_INTERNAL_56f59b4e_24_multi_tensor_novograd_cu_9c9230b34cuda3std6ranges3__45__cpo5cdataE:
	.zero		1
	.type		_ZN55_INTERNAL_56f59b4e_24_multi_tensor_novograd_cu_9c9230b34cuda3std6ranges3__45__cpo3endE,@object
	.size		_ZN55_INTERNAL_56f59b4e_24_multi_tensor_novograd_cu_9c9230b34cuda3std6ranges3__45__cpo3endE,(_ZN55_INTERNAL_56f59b4e_24_multi_tensor_novograd_cu_9c9230b34cuda3std3__419piecewise_constructE - _ZN55_INTERNAL_56f59b4e_24_multi_tensor_novograd_cu_9c9230b34cuda3std6ranges3__45__cpo3endE)
_ZN55_INTERNAL_56f59b4e_24_multi_tensor_novograd_cu_9c9230b34cuda3std6ranges3__45__cpo3endE:
	.zero		1
	.type		_ZN55_INTERNAL_56f59b4e_24_multi_tensor_novograd_cu_9c9230b34cuda3std3__419piecewise_constructE,@object
	.size		_ZN55_INTERNAL_56f59b4e_24_multi_tensor_novograd_cu_9c9230b34cuda3std3__419piecewise_constructE,(_ZN55_INTERNAL_56f59b4e_24_multi_tensor_novograd_cu_9c9230b34cuda3std6ranges3__45__cpo5ssizeE - _ZN55_INTERNAL_56f59b4e_24_multi_tensor_novograd_cu_9c9230b34cuda3std3__419piecewise_constructE)
_ZN55_INTERNAL_56f59b4e_24_multi_tensor_novograd_cu_9c9230b34cuda3std3__419piecewise_constructE:
	.zero		1
	.type		_ZN55_INTERNAL_56f59b4e_24_multi_tensor_novograd_cu_9c9230b34cuda3std6ranges3__45__cpo5ssizeE,@object
	.size		_ZN55_INTERNAL_56f59b4e_24_multi_tensor_novograd_cu_9c9230b34cuda3std6ranges3__45__cpo5ssizeE,(_ZN55_INTERNAL_56f59b4e_24_multi_tensor_novograd_cu_9c9230b34cuda3std3__45__cpo3endE - _ZN55_INTERNAL_56f59b4e_24_multi_tensor_novograd_cu_9c9230b34cuda3std6ranges3__45__cpo5ssizeE)
_ZN55_INTERNAL_56f59b4e_24_multi_tensor_novograd_cu_9c9230b34cuda3std6ranges3__45__cpo5ssizeE:
	.zero		1
	.type		_ZN55_INTERNAL_56f59b4e_24_multi_tensor_novograd_cu_9c9230b34cuda3std3__45__cpo3endE,@object
	.size		_ZN55_INTERNAL_56f59b4e_24_multi_tensor_novograd_cu_9c9230b34cuda3std3__45__cpo3endE,(_ZN55_INTERNAL_56f59b4e_24_multi_tensor_novograd_cu_9c9230b34cuda3std6ranges3__45__cpo4cendE - _ZN55_INTERNAL_56f59b4e_24_multi_tensor_novograd_cu_9c9230b34cuda3std3__45__cpo3endE)
_ZN55_INTERNAL_56f59b4e_24_multi_tensor_novograd_cu_9c9230b34cuda3std3__45__cpo3endE:
	.zero		1
	.type		_ZN55_INTERNAL_56f59b4e_24_multi_tensor_novograd_cu_9c9230b34cuda3std6ranges3__45__cpo4cendE,@object
	.size		_ZN55_INTERNAL_56f59b4e_24_multi_tensor_novograd_cu_9c9230b34cuda3std6ranges3__45__cpo4cendE,(_ZN55_INTERNAL_56f59b4e_24_multi_tensor_novograd_cu_9c9230b34cuda3std3__45__cpo4rendE - _ZN55_INTERNAL_56f59b4e_24_multi_tensor_novograd_cu_9c9230b34cuda3std6ranges3__45__cpo4cendE)
_ZN55_INTERNAL_56f59b4e_24_multi_tensor_novograd_cu_9c9230b34cuda3std6ranges3__45__cpo4cendE:
	.zero		1
	.type		_ZN55_INTERNAL_56f59b4e_24_multi_tensor_novograd_cu_9c9230b34cuda3std3__45__cpo4rendE,@object
	.size		_ZN55_INTERNAL_56f59b4e_24_multi_tensor_novograd_cu_9c9230b34cuda3std3__45__cpo4rendE,(_ZN55_INTERNAL_56f59b4e_24_multi_tensor_novograd_cu_9c9230b34cuda3std6ranges3__45__cpo4prevE - _ZN55_INTERNAL_56f59b4e_24_multi_tensor_novograd_cu_9c9230b34cuda3std3__45__cpo4rendE)
_ZN55_INTERNAL_56f59b4e_24_multi_tensor_novograd_cu_9c9230b34cuda3std3__45__cpo4rendE:
	.zero		1
	.type		_ZN55_INTERNAL_56f59b4e_24_multi_tensor_novograd_cu_9c9230b34cuda3std6ranges3__45__cpo4prevE,@object
	.size		_ZN55_INTERNAL_56f59b4e_24_multi_tensor_novograd_cu_9c9230b34cuda3std6ranges3__45__cpo4prevE,(_ZN55_INTERNAL_56f59b4e_24_multi_tensor_novograd_cu_9c9230b34cuda3std6ranges3__45__cpo9iter_moveE - _ZN55_INTERNAL_56f59b4e_24_multi_tensor_novograd_cu_9c9230b34cuda3std6ranges3__45__cpo4prevE)
_ZN55_INTERNAL_56f59b4e_24_multi_tensor_novograd_cu_9c9230b34cuda3std6ranges3__45__cpo4prevE:
	.zero		1
	.type		_ZN55_INTERNAL_56f59b4e_24_multi_tensor_novograd_cu_9c9230b34cuda3std6ranges3__45__cpo9iter_moveE,@object
	.size		_ZN55_INTERNAL_56f59b4e_24_multi_tensor_novograd_cu_9c9230b34cuda3std6ranges3__45__cpo9iter_moveE,(.L_13 - _ZN55_INTERNAL_56f59b4e_24_multi_tensor_novograd_cu_9c9230b34cuda3std6ranges3__45__cpo9iter_moveE)
_ZN55_INTERNAL_56f59b4e_24_multi_tensor_novograd_cu_9c9230b34cuda3std6ranges3__45__cpo9iter_moveE:
	.zero		1
.L_13:


//--------------------- .nv.constant0._Z25multi_tensor_apply_kernelI18TensorListMetadataILi3EE15NovoGradFunctorIN3c104HalfEEJfffffff12momentMode_tfPfEEvlPViT_T0_DpT1_ --------------------------
	.section	.nv.constant0._Z25multi_tensor_apply_kernelI18TensorListMetadataILi3EE15NovoGradFunctorIN3c104HalfEEJfffffff12momentMode_tfPfEEvlPViT_T0_DpT1_,"a",@progbits
	.sectionflags	@""
	.align	4
.nv.constant0._Z25multi_tensor_apply_kernelI18TensorListMetadataILi3EE15NovoGradFunctorIN3c104HalfEEJfffffff12momentMode_tfPfEEvlPViT_T0_DpT1_:
	.zero		3736


//--------------------- .nv.constant0._Z25multi_tensor_apply_kernelI18TensorListMetadataILi3EE15NovoGradFunctorIfEJfffffff12momentMode_tfPfEEvlPViT_T0_DpT1_ --------------------------
	.section	.nv.constant0._Z25multi_tensor_apply_kernelI18TensorListMetadataILi3EE15NovoGradFunctorIfEJfffffff12momentMode_tfPfEEvlPViT_T0_DpT1_,"a",@progbits
	.sectionflags	@""
	.align	4
.nv.constant0._Z25multi_tensor_apply_kernelI18TensorListMetadataILi3EE15NovoGradFunctorIfEJfffffff12momentMode_tfPfEEvlPViT_T0_DpT1_:
	.zero		3736


//--------------------- .nv.constant0._Z25multi_tensor_apply_kernelI18TensorListMetadataILi3EE15NovoGradFunctorIdEJfffffff12momentMode_tfPfEEvlPViT_T0_DpT1_ --------------------------
	.section	.nv.constant0._Z25multi_tensor_apply_kernelI18TensorListMetadataILi3EE15NovoGradFunctorIdEJfffffff12momentMode_tfPfEEvlPViT_T0_DpT1_,"a",@progbits
	.sectionflags	@""
	.align	4
.nv.constant0._Z25multi_tensor_apply_kernelI18TensorListMetadataILi3EE15NovoGradFunctorIdEJfffffff12momentMode_tfPfEEvlPViT_T0_DpT1_:
	.zero		3736


//--------------------- SYMBOLS --------------------------

	.type		.nv.reservedSmem.offset0,@object
	.size		.nv.reservedSmem.offset0,0x4
